//
// Generated by NVIDIA NVVM Compiler
//
// Compiler Build ID: CL-36424714
// Cuda compilation tools, release 13.0, V13.0.88
// Based on NVVM 20.0.0
//

.version 9.0
.target sm_100
.address_size 64

	// .globl	_Z15uniform_randomsjP17curandStateXORWOWPf
.global .align 4 .b8 precalc_xorwow_matrix[102400];
.global .align 4 .b8 precalc_xorwow_offset_matrix[102400];
.global .align 4 .b8 mrg32k3aM1[2304];
.global .align 4 .b8 mrg32k3aM2[2304];
.global .align 4 .b8 mrg32k3aM1SubSeq[2016];
.global .align 4 .b8 mrg32k3aM2SubSeq[2016];
.global .align 4 .b8 mrg32k3aM1Seq[2304];
.global .align 4 .b8 mrg32k3aM2Seq[2304];
.const .align 8 .b8 __cr_lgamma_table[72];

.visible .entry _Z15uniform_randomsjP17curandStateXORWOWPf(
	.param .u32 _Z15uniform_randomsjP17curandStateXORWOWPf_param_0,
	.param .u64 .ptr .align 1 _Z15uniform_randomsjP17curandStateXORWOWPf_param_1,
	.param .u64 .ptr .align 1 _Z15uniform_randomsjP17curandStateXORWOWPf_param_2
)
{
	.reg .pred 	%p<24>;
	.reg .b32 	%r<451>;
	.reg .b32 	%f<3>;
	.reg .b64 	%rd<22>;

	ld.param.u32 	%r203, [_Z15uniform_randomsjP17curandStateXORWOWPf_param_0];
	ld.param.u64 	%rd9, [_Z15uniform_randomsjP17curandStateXORWOWPf_param_1];
	ld.param.u64 	%rd8, [_Z15uniform_randomsjP17curandStateXORWOWPf_param_2];
	cvta.to.global.u64 	%rd10, %rd9;
	mov.u32 	%r204, %ctaid.x;
	cvt.u64.u32 	%rd1, %r204;
	mul.wide.u32 	%rd11, %r204, 48;
	add.s64 	%rd2, %rd10, %rd11;
	xor.b32  	%r205, %r203, -1429050551;
	mul.lo.s32 	%r1, %r205, 1099087573;
	add.s32 	%r206, %r1, -638133224;
	add.s32 	%r365, %r1, 123456789;
	st.global.v2.u32 	[%rd2], {%r206, %r365};
	xor.b32  	%r364, %r1, 362436069;
	mov.b32 	%r363, -123459836;
	st.global.v2.u32 	[%rd2+8], {%r364, %r363};
	add.s32 	%r361, %r1, 5783321;
	mov.b32 	%r362, -589760388;
	st.global.v2.u32 	[%rd2+16], {%r362, %r361};
	setp.eq.s32 	%p1, %r204, 0;
	@%p1 bra 	$L__BB0_42;
	mov.b32 	%r347, 0;
	mov.b32 	%r363, -123459836;
	mov.b32 	%r362, -589760388;
	mov.u64 	%rd21, %rd1;
$L__BB0_2:
	and.b64  	%rd4, %rd21, 3;
	setp.eq.s64 	%p2, %rd4, 0;
	@%p2 bra 	$L__BB0_41;
	mul.wide.u32 	%rd12, %r347, 3200;
	mov.u64 	%rd13, precalc_xorwow_matrix;
	add.s64 	%rd5, %rd13, %rd12;
	cvt.u32.u64 	%r11, %rd4;
	mov.b32 	%r348, 0;
$L__BB0_4:
	mov.b32 	%r361, 0;
	mov.u32 	%r362, %r361;
	mov.u32 	%r363, %r361;
	mov.u32 	%r364, %r361;
	mov.u32 	%r365, %r361;
	mov.u32 	%r354, %r361;
$L__BB0_5:
	mul.wide.u32 	%rd14, %r354, 4;
	add.s64 	%rd15, %rd2, %rd14;
	ld.global.u32 	%r19, [%rd15+4];
	shl.b32 	%r20, %r354, 5;
	mov.b32 	%r360, 0;
$L__BB0_6:
	.pragma "nounroll";
	shr.u32 	%r213, %r19, %r360;
	and.b32  	%r214, %r213, 1;
	setp.eq.b32 	%p3, %r214, 1;
	not.pred 	%p4, %p3;
	add.s32 	%r215, %r20, %r360;
	mul.lo.s32 	%r216, %r215, 5;
	mul.wide.u32 	%rd16, %r216, 4;
	add.s64 	%rd6, %rd5, %rd16;
	@%p4 bra 	$L__BB0_8;
	ld.global.u32 	%r217, [%rd6];
	xor.b32  	%r365, %r365, %r217;
	ld.global.u32 	%r218, [%rd6+4];
	xor.b32  	%r364, %r364, %r218;
	ld.global.u32 	%r219, [%rd6+8];
	xor.b32  	%r363, %r363, %r219;
	ld.global.u32 	%r220, [%rd6+12];
	xor.b32  	%r362, %r362, %r220;
	ld.global.u32 	%r221, [%rd6+16];
	xor.b32  	%r361, %r361, %r221;
$L__BB0_8:
	and.b32  	%r223, %r213, 2;
	setp.eq.s32 	%p5, %r223, 0;
	@%p5 bra 	$L__BB0_10;
	ld.global.u32 	%r224, [%rd6+20];
	xor.b32  	%r365, %r365, %r224;
	ld.global.u32 	%r225, [%rd6+24];
	xor.b32  	%r364, %r364, %r225;
	ld.global.u32 	%r226, [%rd6+28];
	xor.b32  	%r363, %r363, %r226;
	ld.global.u32 	%r227, [%rd6+32];
	xor.b32  	%r362, %r362, %r227;
	ld.global.u32 	%r228, [%rd6+36];
	xor.b32  	%r361, %r361, %r228;
$L__BB0_10:
	and.b32  	%r230, %r213, 4;
	setp.eq.s32 	%p6, %r230, 0;
	@%p6 bra 	$L__BB0_12;
	ld.global.u32 	%r231, [%rd6+40];
	xor.b32  	%r365, %r365, %r231;
	ld.global.u32 	%r232, [%rd6+44];
	xor.b32  	%r364, %r364, %r232;
	ld.global.u32 	%r233, [%rd6+48];
	xor.b32  	%r363, %r363, %r233;
	ld.global.u32 	%r234, [%rd6+52];
	xor.b32  	%r362, %r362, %r234;
	ld.global.u32 	%r235, [%rd6+56];
	xor.b32  	%r361, %r361, %r235;
$L__BB0_12:
	and.b32  	%r237, %r213, 8;
	setp.eq.s32 	%p7, %r237, 0;
	@%p7 bra 	$L__BB0_14;
	ld.global.u32 	%r238, [%rd6+60];
	xor.b32  	%r365, %r365, %r238;
	ld.global.u32 	%r239, [%rd6+64];
	xor.b32  	%r364, %r364, %r239;
	ld.global.u32 	%r240, [%rd6+68];
	xor.b32  	%r363, %r363, %r240;
	ld.global.u32 	%r241, [%rd6+72];
	xor.b32  	%r362, %r362, %r241;
	ld.global.u32 	%r242, [%rd6+76];
	xor.b32  	%r361, %r361, %r242;
$L__BB0_14:
	and.b32  	%r244, %r213, 16;
	setp.eq.s32 	%p8, %r244, 0;
	@%p8 bra 	$L__BB0_16;
	ld.global.u32 	%r245, [%rd6+80];
	xor.b32  	%r365, %r365, %r245;
	ld.global.u32 	%r246, [%rd6+84];
	xor.b32  	%r364, %r364, %r246;
	ld.global.u32 	%r247, [%rd6+88];
	xor.b32  	%r363, %r363, %r247;
	ld.global.u32 	%r248, [%rd6+92];
	xor.b32  	%r362, %r362, %r248;
	ld.global.u32 	%r249, [%rd6+96];
	xor.b32  	%r361, %r361, %r249;
$L__BB0_16:
	and.b32  	%r251, %r213, 32;
	setp.eq.s32 	%p9, %r251, 0;
	@%p9 bra 	$L__BB0_18;
	ld.global.u32 	%r252, [%rd6+100];
	xor.b32  	%r365, %r365, %r252;
	ld.global.u32 	%r253, [%rd6+104];
	xor.b32  	%r364, %r364, %r253;
	ld.global.u32 	%r254, [%rd6+108];
	xor.b32  	%r363, %r363, %r254;
	ld.global.u32 	%r255, [%rd6+112];
	xor.b32  	%r362, %r362, %r255;
	ld.global.u32 	%r256, [%rd6+116];
	xor.b32  	%r361, %r361, %r256;
$L__BB0_18:
	and.b32  	%r258, %r213, 64;
	setp.eq.s32 	%p10, %r258, 0;
	@%p10 bra 	$L__BB0_20;
	ld.global.u32 	%r259, [%rd6+120];
	xor.b32  	%r365, %r365, %r259;
	ld.global.u32 	%r260, [%rd6+124];
	xor.b32  	%r364, %r364, %r260;
	ld.global.u32 	%r261, [%rd6+128];
	xor.b32  	%r363, %r363, %r261;
	ld.global.u32 	%r262, [%rd6+132];
	xor.b32  	%r362, %r362, %r262;
	ld.global.u32 	%r263, [%rd6+136];
	xor.b32  	%r361, %r361, %r263;
$L__BB0_20:
	and.b32  	%r265, %r213, 128;
	setp.eq.s32 	%p11, %r265, 0;
	@%p11 bra 	$L__BB0_22;
	ld.global.u32 	%r266, [%rd6+140];
	xor.b32  	%r365, %r365, %r266;
	ld.global.u32 	%r267, [%rd6+144];
	xor.b32  	%r364, %r364, %r267;
	ld.global.u32 	%r268, [%rd6+148];
	xor.b32  	%r363, %r363, %r268;
	ld.global.u32 	%r269, [%rd6+152];
	xor.b32  	%r362, %r362, %r269;
	ld.global.u32 	%r270, [%rd6+156];
	xor.b32  	%r361, %r361, %r270;
$L__BB0_22:
	and.b32  	%r272, %r213, 256;
	setp.eq.s32 	%p12, %r272, 0;
	@%p12 bra 	$L__BB0_24;
	ld.global.u32 	%r273, [%rd6+160];
	xor.b32  	%r365, %r365, %r273;
	ld.global.u32 	%r274, [%rd6+164];
	xor.b32  	%r364, %r364, %r274;
	ld.global.u32 	%r275, [%rd6+168];
	xor.b32  	%r363, %r363, %r275;
	ld.global.u32 	%r276, [%rd6+172];
	xor.b32  	%r362, %r362, %r276;
	ld.global.u32 	%r277, [%rd6+176];
	xor.b32  	%r361, %r361, %r277;
$L__BB0_24:
	and.b32  	%r279, %r213, 512;
	setp.eq.s32 	%p13, %r279, 0;
	@%p13 bra 	$L__BB0_26;
	ld.global.u32 	%r280, [%rd6+180];
	xor.b32  	%r365, %r365, %r280;
	ld.global.u32 	%r281, [%rd6+184];
	xor.b32  	%r364, %r364, %r281;
	ld.global.u32 	%r282, [%rd6+188];
	xor.b32  	%r363, %r363, %r282;
	ld.global.u32 	%r283, [%rd6+192];
	xor.b32  	%r362, %r362, %r283;
	ld.global.u32 	%r284, [%rd6+196];
	xor.b32  	%r361, %r361, %r284;
$L__BB0_26:
	and.b32  	%r286, %r213, 1024;
	setp.eq.s32 	%p14, %r286, 0;
	@%p14 bra 	$L__BB0_28;
	ld.global.u32 	%r287, [%rd6+200];
	xor.b32  	%r365, %r365, %r287;
	ld.global.u32 	%r288, [%rd6+204];
	xor.b32  	%r364, %r364, %r288;
	ld.global.u32 	%r289, [%rd6+208];
	xor.b32  	%r363, %r363, %r289;
	ld.global.u32 	%r290, [%rd6+212];
	xor.b32  	%r362, %r362, %r290;
	ld.global.u32 	%r291, [%rd6+216];
	xor.b32  	%r361, %r361, %r291;
$L__BB0_28:
	and.b32  	%r293, %r213, 2048;
	setp.eq.s32 	%p15, %r293, 0;
	@%p15 bra 	$L__BB0_30;
	ld.global.u32 	%r294, [%rd6+220];
	xor.b32  	%r365, %r365, %r294;
	ld.global.u32 	%r295, [%rd6+224];
	xor.b32  	%r364, %r364, %r295;
	ld.global.u32 	%r296, [%rd6+228];
	xor.b32  	%r363, %r363, %r296;
	ld.global.u32 	%r297, [%rd6+232];
	xor.b32  	%r362, %r362, %r297;
	ld.global.u32 	%r298, [%rd6+236];
	xor.b32  	%r361, %r361, %r298;
$L__BB0_30:
	and.b32  	%r300, %r213, 4096;
	setp.eq.s32 	%p16, %r300, 0;
	@%p16 bra 	$L__BB0_32;
	ld.global.u32 	%r301, [%rd6+240];
	xor.b32  	%r365, %r365, %r301;
	ld.global.u32 	%r302, [%rd6+244];
	xor.b32  	%r364, %r364, %r302;
	ld.global.u32 	%r303, [%rd6+248];
	xor.b32  	%r363, %r363, %r303;
	ld.global.u32 	%r304, [%rd6+252];
	xor.b32  	%r362, %r362, %r304;
	ld.global.u32 	%r305, [%rd6+256];
	xor.b32  	%r361, %r361, %r305;
$L__BB0_32:
	and.b32  	%r307, %r213, 8192;
	setp.eq.s32 	%p17, %r307, 0;
	@%p17 bra 	$L__BB0_34;
	ld.global.u32 	%r308, [%rd6+260];
	xor.b32  	%r365, %r365, %r308;
	ld.global.u32 	%r309, [%rd6+264];
	xor.b32  	%r364, %r364, %r309;
	ld.global.u32 	%r310, [%rd6+268];
	xor.b32  	%r363, %r363, %r310;
	ld.global.u32 	%r311, [%rd6+272];
	xor.b32  	%r362, %r362, %r311;
	ld.global.u32 	%r312, [%rd6+276];
	xor.b32  	%r361, %r361, %r312;
$L__BB0_34:
	and.b32  	%r314, %r213, 16384;
	setp.eq.s32 	%p18, %r314, 0;
	@%p18 bra 	$L__BB0_36;
	ld.global.u32 	%r315, [%rd6+280];
	xor.b32  	%r365, %r365, %r315;
	ld.global.u32 	%r316, [%rd6+284];
	xor.b32  	%r364, %r364, %r316;
	ld.global.u32 	%r317, [%rd6+288];
	xor.b32  	%r363, %r363, %r317;
	ld.global.u32 	%r318, [%rd6+292];
	xor.b32  	%r362, %r362, %r318;
	ld.global.u32 	%r319, [%rd6+296];
	xor.b32  	%r361, %r361, %r319;
$L__BB0_36:
	and.b32  	%r321, %r213, 32768;
	setp.eq.s32 	%p19, %r321, 0;
	@%p19 bra 	$L__BB0_38;
	ld.global.u32 	%r322, [%rd6+300];
	xor.b32  	%r365, %r365, %r322;
	ld.global.u32 	%r323, [%rd6+304];
	xor.b32  	%r364, %r364, %r323;
	ld.global.u32 	%r324, [%rd6+308];
	xor.b32  	%r363, %r363, %r324;
	ld.global.u32 	%r325, [%rd6+312];
	xor.b32  	%r362, %r362, %r325;
	ld.global.u32 	%r326, [%rd6+316];
	xor.b32  	%r361, %r361, %r326;
$L__BB0_38:
	add.s32 	%r360, %r360, 16;
	setp.ne.s32 	%p20, %r360, 32;
	@%p20 bra 	$L__BB0_6;
	mad.lo.s32 	%r327, %r354, -31, %r20;
	add.s32 	%r354, %r327, 1;
	setp.ne.s32 	%p21, %r354, 5;
	@%p21 bra 	$L__BB0_5;
	st.global.u32 	[%rd2+4], %r365;
	st.global.u32 	[%rd2+8], %r364;
	st.global.u32 	[%rd2+12], %r363;
	st.global.u32 	[%rd2+16], %r362;
	st.global.u32 	[%rd2+20], %r361;
	add.s32 	%r348, %r348, 1;
	setp.lt.u32 	%p22, %r348, %r11;
	@%p22 bra 	$L__BB0_4;
$L__BB0_41:
	shr.u64 	%rd7, %rd21, 2;
	add.s32 	%r347, %r347, 1;
	setp.gt.u64 	%p23, %rd21, 3;
	mov.u64 	%rd21, %rd7;
	@%p23 bra 	$L__BB0_2;
$L__BB0_42:
	cvta.to.global.u64 	%rd17, %rd8;
	mov.b32 	%r328, 0;
	st.global.v2.u32 	[%rd2+24], {%r328, %r328};
	st.global.u32 	[%rd2+32], %r328;
	mov.b64 	%rd18, 0;
	st.global.u64 	[%rd2+40], %rd18;
	shr.u32 	%r329, %r365, 2;
	xor.b32  	%r330, %r329, %r365;
	st.global.v2.u32 	[%rd2+8], {%r363, %r362};
	shl.b32 	%r331, %r361, 4;
	shl.b32 	%r332, %r330, 1;
	xor.b32  	%r333, %r332, %r331;
	xor.b32  	%r334, %r333, %r330;
	xor.b32  	%r335, %r334, %r361;
	st.global.v2.u32 	[%rd2+16], {%r361, %r335};
	add.s32 	%r336, %r1, -637770787;
	st.global.v2.u32 	[%rd2], {%r336, %r364};
	add.s32 	%r337, %r335, %r336;
	mul.hi.u32 	%r338, %r337, 274877907;
	shr.u32 	%r339, %r338, 7;
	mul.lo.s32 	%r340, %r339, 2000;
	sub.s32 	%r341, %r337, %r340;
	cvt.rn.f32.u32 	%f1, %r341;
	shl.b64 	%rd19, %rd1, 2;
	add.s64 	%rd20, %rd17, %rd19;
	div.rn.f32 	%f2, %f1, 0f44FA0000;
	st.global.f32 	[%rd20], %f2;
	ret;

}
	// .globl	_Z27uniform_random_distributionPfS_S_S_S_
.visible .entry _Z27uniform_random_distributionPfS_S_S_S_(
	.param .u64 .ptr .align 1 _Z27uniform_random_distributionPfS_S_S_S__param_0,
	.param .u64 .ptr .align 1 _Z27uniform_random_distributionPfS_S_S_S__param_1,
	.param .u64 .ptr .align 1 _Z27uniform_random_distributionPfS_S_S_S__param_2,
	.param .u64 .ptr .align 1 _Z27uniform_random_distributionPfS_S_S_S__param_3,
	.param .u64 .ptr .align 1 _Z27uniform_random_distributionPfS_S_S_S__param_4
)
{
	.reg .pred 	%p<3>;
	.reg .b32 	%r<3>;
	.reg .b32 	%f<3>;
	.reg .b64 	%rd<14>;

	ld.param.u64 	%rd4, [_Z27uniform_random_distributionPfS_S_S_S__param_0];
	ld.param.u64 	%rd2, [_Z27uniform_random_distributionPfS_S_S_S__param_1];
	ld.param.u64 	%rd3, [_Z27uniform_random_distributionPfS_S_S_S__param_2];
	cvta.to.global.u64 	%rd1, %rd4;
	mov.u32 	%r1, %ctaid.x;
	setp.gt.u32 	%p1, %r1, 49999;
	@%p1 bra 	$L__BB1_2;
	cvta.to.global.u64 	%rd10, %rd2;
	mul.wide.u32 	%rd11, %r1, 4;
	add.s64 	%rd12, %rd1, %rd11;
	ld.global.f32 	%f2, [%rd12];
	add.s64 	%rd13, %rd10, %rd11;
	st.global.f32 	[%rd13], %f2;
	bra.uni 	$L__BB1_4;
$L__BB1_2:
	setp.gt.u32 	%p2, %r1, 99999;
	@%p2 bra 	$L__BB1_4;
	mul.wide.u32 	%rd5, %r1, 4;
	add.s64 	%rd6, %rd1, %rd5;
	ld.global.f32 	%f1, [%rd6];
	add.s32 	%r2, %r1, -50000;
	cvta.to.global.u64 	%rd7, %rd3;
	mul.wide.u32 	%rd8, %r2, 4;
	add.s64 	%rd9, %rd7, %rd8;
	st.global.f32 	[%rd9], %f1;
$L__BB1_4:
	ret;

}


// ===== COMPILED SASS (sm_100) =====

	.target	sm_100

	.elftype	@"ET_EXEC"


//--------------------- .note.nv.tkinfo           --------------------------
	.section	.note.nv.tkinfo,"",@"SHT_NOTE"
	.sectionflags	@"SHF_NOTE_NV_TKINFO"
	.tkinfo
        /*0018*/ 	.word	0x00000002
        /*0030*/ 	.string	""
        /*0030*/ 	.string	"ptxas"
        /*0030*/ 	.string	"Cuda compilation tools, release 13.0, V13.0.88"
        /*0030*/ 	.string	"Build cuda_13.0.r13.0/compiler.36424714_0"
        /*0030*/ 	.string	"-arch sm_100 -m 64 "



//--------------------- .note.nv.cuinfo           --------------------------
	.section	.note.nv.cuinfo,"",@"SHT_NOTE"
	.sectionflags	@"SHF_NOTE_NV_CUINFO"
        /*0018*/ 	.short	0x0002
        /*001a*/ 	.short	0x0064
        /*001c*/ 	.short	0x0082
	.zero		2


//--------------------- .nv.info                  --------------------------
	.section	.nv.info,"",@"SHT_CUDA_INFO"
	.align	4


	//----- nvinfo : EIATTR_REGCOUNT
	.align		4
        /*0000*/ 	.byte	0x04, 0x2f
        /*0002*/ 	.short	(.L_10 - .L_9)
	.align		4
.L_9:
        /*0004*/ 	.word	index@(_Z15uniform_randomsjP17curandStateXORWOWPf)
        /*0008*/ 	.word	0x0000001f


	//----- nvinfo : EIATTR_FRAME_SIZE
	.align		4
.L_10:
        /*000c*/ 	.byte	0x04, 0x11
        /*000e*/ 	.short	(.L_12 - .L_11)
	.align		4
.L_11:
        /*0010*/ 	.word	index@($__internal_0_$__cuda_sm3x_div_rn_noftz_f32_slowpath)
        /*0014*/ 	.word	0x00000000


	//----- nvinfo : EIATTR_FRAME_SIZE
	.align		4
.L_12:
        /*0018*/ 	.byte	0x04, 0x11
        /*001a*/ 	.short	(.L_14 - .L_13)
	.align		4
.L_13:
        /*001c*/ 	.word	index@(_Z15uniform_randomsjP17curandStateXORWOWPf)
        /*0020*/ 	.word	0x00000000


	//----- nvinfo : EIATTR_REGCOUNT
	.align		4
.L_14:
        /*0024*/ 	.byte	0x04, 0x2f
        /*0026*/ 	.short	(.L_16 - .L_15)
	.align		4
.L_15:
        /*0028*/ 	.word	index@(_Z27uniform_random_distributionPfS_S_S_S_)
        /*002c*/ 	.word	0x0000000a


	//----- nvinfo : EIATTR_FRAME_SIZE
	.align		4
.L_16:
        /*0030*/ 	.byte	0x04, 0x11
        /*0032*/ 	.short	(.L_18 - .L_17)
	.align		4
.L_17:
        /*0034*/ 	.word	index@(_Z27uniform_random_distributionPfS_S_S_S_)
        /*0038*/ 	.word	0x00000000


	//----- nvinfo : EIATTR_MIN_STACK_SIZE
	.align		4
.L_18:
        /*003c*/ 	.byte	0x04, 0x12
        /*003e*/ 	.short	(.L_20 - .L_19)
	.align		4
.L_19:
        /*0040*/ 	.word	index@(_Z27uniform_random_distributionPfS_S_S_S_)
        /*0044*/ 	.word	0x00000000


	//----- nvinfo : EIATTR_MIN_STACK_SIZE
	.align		4
.L_20:
        /*0048*/ 	.byte	0x04, 0x12
        /*004a*/ 	.short	(.L_22 - .L_21)
	.align		4
.L_21:
        /*004c*/ 	.word	index@(_Z15uniform_randomsjP17curandStateXORWOWPf)
        /*0050*/ 	.word	0x00000000
.L_22:


//--------------------- .nv.compat                --------------------------
	.section	.nv.compat,"",@"SHT_CUDA_COMPAT_INFO"
	.align	4
        /*0000*/ 	.byte	0x02, 0x09, 0x00, 0x00, 0x02, 0x02, 0x01, 0x00, 0x02, 0x05, 0x05, 0x00, 0x03, 0x07, 0x01, 0x01
        /*0010*/ 	.byte	0x02, 0x03, 0x00, 0x00, 0x02, 0x06, 0x01, 0x00, 0x04, 0x0b, 0x08, 0x00, 0x01, 0x00, 0x00, 0x00
        /*0020*/ 	.byte	0x00, 0x00, 0x00, 0x00


//--------------------- .nv.info._Z27uniform_random_distributionPfS_S_S_S_ --------------------------
	.section	.nv.info._Z27uniform_random_distributionPfS_S_S_S_,"",@"SHT_CUDA_INFO"
	.sectionflags	@""
	.align	4


	//----- nvinfo : EIATTR_CUDA_API_VERSION
	.align		4
        /*0000*/ 	.byte	0x04, 0x37
        /*0002*/ 	.short	(.L_24 - .L_23)
.L_23:
        /*0004*/ 	.word	0x00000082


	//----- nvinfo : EIATTR_KPARAM_INFO
	.align		4
.L_24:
        /*0008*/ 	.byte	0x04, 0x17
        /*000a*/ 	.short	(.L_26 - .L_25)
.L_25:
        /*000c*/ 	.word	0x00000000
        /*0010*/ 	.short	0x0004
        /*0012*/ 	.short	0x0020
        /*0014*/ 	.byte	0x00, 0xf5, 0x21, 0x00


	//----- nvinfo : EIATTR_KPARAM_INFO
	.align		4
.L_26:
        /*0018*/ 	.byte	0x04, 0x17
        /*001a*/ 	.short	(.L_28 - .L_27)
.L_27:
        /*001c*/ 	.word	0x00000000
        /*0020*/ 	.short	0x0003
        /*0022*/ 	.short	0x0018
        /*0024*/ 	.byte	0x00, 0xf5, 0x21, 0x00


	//----- nvinfo : EIATTR_KPARAM_INFO
	.align		4
.L_28:
        /*0028*/ 	.byte	0x04, 0x17
        /*002a*/ 	.short	(.L_30 - .L_29)
.L_29:
        /*002c*/ 	.word	0x00000000
        /*0030*/ 	.short	0x0002
        /*0032*/ 	.short	0x0010
        /*0034*/ 	.byte	0x00, 0xf5, 0x21, 0x00


	//----- nvinfo : EIATTR_KPARAM_INFO
	.align		4
.L_30:
        /*0038*/ 	.byte	0x04, 0x17
        /*003a*/ 	.short	(.L_32 - .L_31)
.L_31:
        /*003c*/ 	.word	0x00000000
        /*0040*/ 	.short	0x0001
        /*0042*/ 	.short	0x0008
        /*0044*/ 	.byte	0x00, 0xf5, 0x21, 0x00


	//----- nvinfo : EIATTR_KPARAM_INFO
	.align		4
.L_32:
        /*0048*/ 	.byte	0x04, 0x17
        /*004a*/ 	.short	(.L_34 - .L_33)
.L_33:
        /*004c*/ 	.word	0x00000000
        /*0050*/ 	.short	0x0000
        /*0052*/ 	.short	0x0000
        /*0054*/ 	.byte	0x00, 0xf5, 0x21, 0x00


	//----- nvinfo : EIATTR_SPARSE_MMA_MASK
	.align		4
.L_34:
        /*0058*/ 	.byte	0x03, 0x50
        /*005a*/ 	.short	0x0000


	//----- nvinfo : EIATTR_MAXREG_COUNT
	.align		4
        /*005c*/ 	.byte	0x03, 0x1b
        /*005e*/ 	.short	0x00ff


	//----- nvinfo : EIATTR_MERCURY_ISA_VERSION
	.align		4
        /*0060*/ 	.byte	0x03, 0x5f
        /*0062*/ 	.short	0x0101


	//----- nvinfo : EIATTR_VRC_CTA_INIT_COUNT
	.align		4
        /*0064*/ 	.byte	0x02, 0x4a
	.zero		1
	.zero		1


	//----- nvinfo : EIATTR_EXIT_INSTR_OFFSETS
	.align		4
        /*0068*/ 	.byte	0x04, 0x1c
        /*006a*/ 	.short	(.L_36 - .L_35)


	//   ....[0]....
.L_35:
        /*006c*/ 	.word	0x000000b0


	//   ....[1]....
        /*0070*/ 	.word	0x000000d0


	//   ....[2]....
        /*0074*/ 	.word	0x00000150


	//----- nvinfo : EIATTR_CBANK_PARAM_SIZE
	.align		4
.L_36:
        /*0078*/ 	.byte	0x03, 0x19
        /*007a*/ 	.short	0x0028


	//----- nvinfo : EIATTR_PARAM_CBANK
	.align		4
        /*007c*/ 	.byte	0x04, 0x0a
        /*007e*/ 	.short	(.L_38 - .L_37)
	.align		4
.L_37:
        /*0080*/ 	.word	index@(.nv.constant0._Z27uniform_random_distributionPfS_S_S_S_)
        /*0084*/ 	.short	0x0380
        /*0086*/ 	.short	0x0028


	//----- nvinfo : EIATTR_SW_WAR
	.align		4
.L_38:
        /*0088*/ 	.byte	0x04, 0x36
        /*008a*/ 	.short	(.L_40 - .L_39)
.L_39:
        /*008c*/ 	.word	0x00000008
.L_40:


//--------------------- .nv.info._Z15uniform_randomsjP17curandStateXORWOWPf --------------------------
	.section	.nv.info._Z15uniform_randomsjP17curandStateXORWOWPf,"",@"SHT_CUDA_INFO"
	.sectionflags	@""
	.align	4


	//----- nvinfo : EIATTR_CUDA_API_VERSION
	.align		4
        /*0000*/ 	.byte	0x04, 0x37
        /*0002*/ 	.short	(.L_42 - .L_41)
.L_41:
        /*0004*/ 	.word	0x00000082


	//----- nvinfo : EIATTR_KPARAM_INFO
	.align		4
.L_42:
        /*0008*/ 	.byte	0x04, 0x17
        /*000a*/ 	.short	(.L_44 - .L_43)
.L_43:
        /*000c*/ 	.word	0x00000000
        /*0010*/ 	.short	0x0002
        /*0012*/ 	.short	0x0010
        /*0014*/ 	.byte	0x00, 0xf5, 0x21, 0x00


	//----- nvinfo : EIATTR_KPARAM_INFO
	.align		4
.L_44:
        /*0018*/ 	.byte	0x04, 0x17
        /*001a*/ 	.short	(.L_46 - .L_45)
.L_45:
        /*001c*/ 	.word	0x00000000
        /*0020*/ 	.short	0x0001
        /*0022*/ 	.short	0x0008
        /*0024*/ 	.byte	0x00, 0xf5, 0x21, 0x00


	//----- nvinfo : EIATTR_KPARAM_INFO
	.align		4
.L_46:
        /*0028*/ 	.byte	0x04, 0x17
        /*002a*/ 	.short	(.L_48 - .L_47)
.L_47:
        /*002c*/ 	.word	0x00000000
        /*0030*/ 	.short	0x0000
        /*0032*/ 	.short	0x0000
        /*0034*/ 	.byte	0x00, 0xf0, 0x11, 0x00


	//----- nvinfo : EIATTR_SPARSE_MMA_MASK
	.align		4
.L_48:
        /*0038*/ 	.byte	0x03, 0x50
        /*003a*/ 	.short	0x0000


	//----- nvinfo : EIATTR_MAXREG_COUNT
	.align		4
        /*003c*/ 	.byte	0x03, 0x1b
        /*003e*/ 	.short	0x00ff


	//----- nvinfo : EIATTR_MERCURY_ISA_VERSION
	.align		4
        /*0040*/ 	.byte	0x03, 0x5f
        /*0042*/ 	.short	0x0101


	//----- nvinfo : EIATTR_VRC_CTA_INIT_COUNT
	.align		4
        /*0044*/ 	.byte	0x02, 0x4a
	.zero		1
	.zero		1


	//----- nvinfo : EIATTR_EXIT_INSTR_OFFSETS
	.align		4
        /*0048*/ 	.byte	0x04, 0x1c
        /*004a*/ 	.short	(.L_50 - .L_49)


	//   ....[0]....
.L_49:
        /*004c*/ 	.word	0x00001170


	//----- nvinfo : EIATTR_CRS_STACK_SIZE
	.align		4
.L_50:
        /*0050*/ 	.byte	0x04, 0x1e
        /*0052*/ 	.short	(.L_52 - .L_51)
.L_51:
        /*0054*/ 	.word	0x00000000


	//----- nvinfo : EIATTR_CBANK_PARAM_SIZE
	.align		4
.L_52:
        /*0058*/ 	.byte	0x03, 0x19
        /*005a*/ 	.short	0x0018


	//----- nvinfo : EIATTR_PARAM_CBANK
	.align		4
        /*005c*/ 	.byte	0x04, 0x0a
        /*005e*/ 	.short	(.L_54 - .L_53)
	.align		4
.L_53:
        /*0060*/ 	.word	index@(.nv.constant0._Z15uniform_randomsjP17curandStateXORWOWPf)
        /*0064*/ 	.short	0x0380
        /*0066*/ 	.short	0x0018


	//----- nvinfo : EIATTR_SW_WAR
	.align		4
.L_54:
        /*0068*/ 	.byte	0x04, 0x36
        /*006a*/ 	.short	(.L_56 - .L_55)
.L_55:
        /*006c*/ 	.word	0x00000008
.L_56:


//--------------------- .nv.callgraph             --------------------------
	.section	.nv.callgraph,"",@"SHT_CUDA_CALLGRAPH"
	.align	4
	.sectionentsize	8
	.align		4
        /*0000*/ 	.word	0x00000000
	.align		4
        /*0004*/ 	.word	0xffffffff
	.align		4
        /*0008*/ 	.word	0x00000000
	.align		4
        /*000c*/ 	.word	0xfffffffe
	.align		4
        /*0010*/ 	.word	0x00000000
	.align		4
        /*0014*/ 	.word	0xfffffffd
	.align		4
        /*0018*/ 	.word	0x00000000
	.align		4
        /*001c*/ 	.word	0xfffffffc


//--------------------- .nv.constant4             --------------------------
	.section	.nv.constant4,"a",@progbits
	.align	8
	.align		8
.nv.constant4:
        /*0000*/ 	.dword	precalc_xorwow_matrix
	.align		8
        /*0008*/ 	.dword	precalc_xorwow_offset_matrix
	.align		8
        /*0010*/ 	.dword	mrg32k3aM1
	.align		8
        /*0018*/ 	.dword	mrg32k3aM2
	.align		8
        /*0020*/ 	.dword	mrg32k3aM1SubSeq
	.align		8
        /*0028*/ 	.dword	mrg32k3aM2SubSeq
	.align		8
        /*0030*/ 	.dword	mrg32k3aM1Seq
	.align		8
        /*0038*/ 	.dword	mrg32k3aM2Seq


//--------------------- .nv.constant3             --------------------------
	.section	.nv.constant3,"a",@progbits
	.align	8
.nv.constant3:
	.type		__cr_lgamma_table,@object
	.size		__cr_lgamma_table,(.L_8 - __cr_lgamma_table)
__cr_lgamma_table:
        /*0000*/ 	.byte	0x00, 0x00, 0x00, 0x00, 0x00, 0x00, 0x00, 0x00, 0x00, 0x00, 0x00, 0x00, 0x00, 0x00, 0x00, 0x00
        /*0010*/ 	.byte	0xef, 0x39, 0xfa, 0xfe, 0x42, 0x2e, 0xe6, 0x3f, 0x02, 0x20, 0x2a, 0xfa, 0x0b, 0xab, 0xfc, 0x3f
        /*0020*/ 	.byte	0xf9, 0x2c, 0x92, 0x7c, 0xa7, 0x6c, 0x09, 0x40, 0xc9, 0x79, 0x44, 0x3c, 0x64, 0x26, 0x13, 0x40
        /*0030*/ 	.byte	0xca, 0x01, 0xcf, 0x3a, 0x27, 0x51, 0x1a, 0x40, 0x30, 0xcc, 0x2d, 0xf3, 0xe1, 0x0c, 0x21, 0x40
        /*0040*/ 	.byte	0x0d, 0xb7, 0xfc, 0x82, 0x8e, 0x35, 0x25, 0x40
.L_8:


//--------------------- .text._Z27uniform_random_distributionPfS_S_S_S_ --------------------------
	.section	.text._Z27uniform_random_distributionPfS_S_S_S_,"ax",@progbits
	.align	128
        .global         _Z27uniform_random_distributionPfS_S_S_S_
        .type           _Z27uniform_random_distributionPfS_S_S_S_,@function
        .size           _Z27uniform_random_distributionPfS_S_S_S_,(.L_x_19 - _Z27uniform_random_distributionPfS_S_S_S_)
        .other          _Z27uniform_random_distributionPfS_S_S_S_,@"STO_CUDA_ENTRY STV_DEFAULT"
_Z27uniform_random_distributionPfS_S_S_S_:
.text._Z27uniform_random_distributionPfS_S_S_S_:
[----:B------:R-:W-:Y:S01]  /*0000*/  LDC R1, c[0x0][0x37c] ;  /* 0x0000df00ff017b82 */ /* 0x000fe20000000800 */
[----:B------:R-:W0:Y:S01]  /*0010*/  S2R R7, SR_CTAID.X ;  /* 0x0000000000077919 */ /* 0x000e220000002500 */
[----:B------:R-:W1:Y:S01]  /*0020*/  LDCU.64 UR4, c[0x0][0x358] ;  /* 0x00006b00ff0477ac */ /* 0x000e620008000a00 */
[----:B0-----:R-:W-:-:S13]  /*0030*/  ISETP.GT.U32.AND P0, PT, R7, 0xc34f, PT ;  /* 0x0000c34f0700780c */ /* 0x001fda0003f04070 */
[----:B-1----:R-:W-:Y:S05]  /*0040*/  @P0 BRA `(.L_x_0) ;  /* 0x00000000001c0947 */ /* 0x002fea0003800000 */
[----:B------:R-:W0:Y:S08]  /*0050*/  LDC.64 R2, c[0x0][0x380] ;  /* 0x0000e000ff027b82 */ /* 0x000e300000000a00 */
[----:B------:R-:W1:Y:S01]  /*0060*/  LDC.64 R4, c[0x0][0x388] ;  /* 0x0000e200ff047b82 */ /* 0x000e620000000a00 */
[----:B0-----:R-:W-:-:S06]  /*0070*/  IMAD.WIDE.U32 R2, R7, 0x4, R2 ;  /* 0x0000000407027825 */ /* 0x001fcc00078e0002 */
[----:B------:R-:W2:Y:S01]  /*0080*/  LDG.E R3, desc[UR4][R2.64] ;  /* 0x0000000402037981 */ /* 0x000ea2000c1e1900 */
[----:B-1----:R-:W-:-:S05]  /*0090*/  IMAD.WIDE.U32 R4, R7, 0x4, R4 ;  /* 0x0000000407047825 */ /* 0x002fca00078e0004 */
[----:B--2---:R-:W-:Y:S01]  /*00a0*/  STG.E desc[UR4][R4.64], R3 ;  /* 0x0000000304007986 */ /* 0x004fe2000c101904 */
[----:B------:R-:W-:Y:S05]  /*00b0*/  EXIT ;  /* 0x000000000000794d */ /* 0x000fea0003800000 */
.L_x_0:
[----:B------:R-:W-:-:S13]  /*00c0*/  ISETP.GT.U32.AND P0, PT, R7, 0x1869f, PT ;  /* 0x0001869f0700780c */ /* 0x000fda0003f04070 */
[----:B------:R-:W-:Y:S05]  /*00d0*/  @P0 EXIT ;  /* 0x000000000000094d */ /* 0x000fea0003800000 */
[----:B------:R-:W0:Y:S02]  /*00e0*/  LDC.64 R2, c[0x0][0x380] ;  /* 0x0000e000ff027b82 */ /* 0x000e240000000a00 */
[----:B0-----:R-:W-:-:S06]  /*00f0*/  IMAD.WIDE.U32 R4, R7, 0x4, R2 ;  /* 0x0000000407047825 */ /* 0x001fcc00078e0002 */
[----:B------:R-:W0:Y:S01]  /*0100*/  LDC.64 R2, c[0x0][0x390] ;  /* 0x0000e400ff027b82 */ /* 0x000e220000000a00 */
[----:B------:R-:W2:Y:S01]  /*0110*/  LDG.E R5, desc[UR4][R4.64] ;  /* 0x0000000404057981 */ /* 0x000ea2000c1e1900 */
[----:B------:R-:W-:-:S05]  /*0120*/  IADD3 R7, PT, PT, R7, -0xc350, RZ ;  /* 0xffff3cb007077810 */ /* 0x000fca0007ffe0ff */
[----:B0-----:R-:W-:-:S05]  /*0130*/  IMAD.WIDE.U32 R2, R7, 0x4, R2 ;  /* 0x0000000407027825 */ /* 0x001fca00078e0002 */
[----:B--2---:R-:W-:Y:S01]  /*0140*/  STG.E desc[UR4][R2.64], R5 ;  /* 0x0000000502007986 */ /* 0x004fe2000c101904 */
[----:B------:R-:W-:Y:S05]  /*0150*/  EXIT ;  /* 0x000000000000794d */ /* 0x000fea0003800000 */
.L_x_1:
[----:B------:R-:W-:-:S00]  /*0160*/  BRA `(.L_x_1) ;  /* 0xfffffffc00fc7947 */ /* 0x000fc0000383ffff */
[----:B------:R-:W-:-:S00]  /*0170*/  NOP ;  /* 0x0000000000007918 */ /* 0x000fc00000000000 */
        /* <DEDUP_REMOVED lines=8> */
.L_x_19:


//--------------------- .text._Z15uniform_randomsjP17curandStateXORWOWPf --------------------------
	.section	.text._Z15uniform_randomsjP17curandStateXORWOWPf,"ax",@progbits
	.align	128
        .global         _Z15uniform_randomsjP17curandStateXORWOWPf
        .type           _Z15uniform_randomsjP17curandStateXORWOWPf,@function
        .size           _Z15uniform_randomsjP17curandStateXORWOWPf,(.L_x_18 - _Z15uniform_randomsjP17curandStateXORWOWPf)
        .other          _Z15uniform_randomsjP17curandStateXORWOWPf,@"STO_CUDA_ENTRY STV_DEFAULT"
_Z15uniform_randomsjP17curandStateXORWOWPf:
.text._Z15uniform_randomsjP17curandStateXORWOWPf:
[----:B------:R-:W-:Y:S08]  /*0000*/  LDC R1, c[0x0][0x37c] ;  /* 0x0000df00ff017b82 */ /* 0x000ff00000000800 */
[----:B------:R-:W0:Y:S01]  /*0010*/  LDC R0, c[0x0][0x380] ;  /* 0x0000e000ff007b82 */ /* 0x000e220000000800 */
[----:B------:R-:W1:Y:S01]  /*0020*/  S2R R12, SR_CTAID.X ;  /* 0x00000000000c7919 */ /* 0x000e620000002500 */
[----:B------:R-:W2:Y:S01]  /*0030*/  LDCU.64 UR6, c[0x0][0x358] ;  /* 0x00006b00ff0677ac */ /* 0x000ea20008000a00 */
[----:B------:R-:W-:-:S02]  /*0040*/  IMAD.MOV.U32 R15, RZ, RZ, -0x75bd8fc ;  /* 0xf8a42704ff0f7424 */ /* 0x000fc400078e00ff */
[----:B------:R-:W-:Y:S02]  /*0050*/  IMAD.MOV.U32 R10, RZ, RZ, -0x23270784 ;  /* 0xdcd8f87cff0a7424 */ /* 0x000fe400078e00ff */
[----:B------:R-:W-:Y:S01]  /*0060*/  IMAD.MOV.U32 R3, RZ, RZ, -0x75bd8fc ;  /* 0xf8a42704ff037424 */ /* 0x000fe200078e00ff */
[----:B------:R-:W1:Y:S01]  /*0070*/  LDC.64 R8, c[0x0][0x388] ;  /* 0x0000e200ff087b82 */ /* 0x000e620000000a00 */
[----:B------:R-:W-:Y:S01]  /*0080*/  IMAD.MOV.U32 R6, RZ, RZ, -0x23270784 ;  /* 0xdcd8f87cff067424 */ /* 0x000fe200078e00ff */
[----:B0-----:R-:W-:-:S05]  /*0090*/  LOP3.LUT R0, R0, 0xaad26b49, RZ, 0x3c, !PT ;  /* 0xaad26b4900007812 */ /* 0x001fca00078e3cff */
[----:B------:R-:W-:-:S04]  /*00a0*/  IMAD R0, R0, 0x4182bed5, RZ ;  /* 0x4182bed500007824 */ /* 0x000fc800078e02ff */
[C---:B------:R-:W-:Y:S01]  /*00b0*/  VIADD R7, R0.reuse, 0x583f19 ;  /* 0x00583f1900077836 */ /* 0x040fe20000000000 */
[----:B------:R-:W-:Y:S01]  /*00c0*/  LOP3.LUT R2, R0, 0x159a55e5, RZ, 0x3c, !PT ;  /* 0x159a55e500027812 */ /* 0x000fe200078e3cff */
[C---:B-1----:R-:W-:Y:S01]  /*00d0*/  IMAD.WIDE.U32 R8, R12.reuse, 0x30, R8 ;  /* 0x000000300c087825 */ /* 0x042fe200078e0008 */
[----:B------:R-:W-:-:S03]  /*00e0*/  ISETP.NE.AND P0, PT, R12, RZ, PT ;  /* 0x000000ff0c00720c */ /* 0x000fc60003f05270 */
[C---:B------:R-:W-:Y:S02]  /*00f0*/  VIADD R4, R0.reuse, 0xd9f6dc18 ;  /* 0xd9f6dc1800047836 */ /* 0x040fe40000000000 */
[----:B------:R-:W-:Y:S02]  /*0100*/  VIADD R5, R0, 0x75bcd15 ;  /* 0x075bcd1500057836 */ /* 0x000fe40000000000 */
[----:B------:R-:W-:Y:S02]  /*0110*/  IMAD.MOV.U32 R14, RZ, RZ, R2 ;  /* 0x000000ffff0e7224 */ /* 0x000fe400078e0002 */
[----:B------:R-:W-:Y:S01]  /*0120*/  IMAD.MOV.U32 R11, RZ, RZ, R7 ;  /* 0x000000ffff0b7224 */ /* 0x000fe200078e0007 */
[----:B--2---:R0:W-:Y:S04]  /*0130*/  STG.E.64 desc[UR6][R8.64], R4 ;  /* 0x0000000408007986 */ /* 0x0041e8000c101b06 */
[----:B------:R0:W-:Y:S04]  /*0140*/  STG.E.64 desc[UR6][R8.64+0x8], R14 ;  /* 0x0000080e08007986 */ /* 0x0001e8000c101b06 */
[----:B------:R0:W-:Y:S01]  /*0150*/  STG.E.64 desc[UR6][R8.64+0x10], R10 ;  /* 0x0000100a08007986 */ /* 0x0001e2000c101b06 */
[----:B------:R-:W-:Y:S05]  /*0160*/  @!P0 BRA `(.L_x_2) ;  /* 0x0000000c00548947 */ /* 0x000fea0003800000 */
[----:B------:R-:W-:Y:S02]  /*0170*/  IMAD.MOV.U32 R0, RZ, RZ, RZ ;  /* 0x000000ffff007224 */ /* 0x000fe400078e00ff */
[----:B0-----:R-:W-:Y:S02]  /*0180*/  IMAD.MOV.U32 R4, RZ, RZ, R12 ;  /* 0x000000ffff047224 */ /* 0x001fe400078e000c */
[----:B------:R-:W-:Y:S02]  /*0190*/  IMAD.MOV.U32 R13, RZ, RZ, RZ ;  /* 0x000000ffff0d7224 */ /* 0x000fe400078e00ff */
[----:B------:R-:W-:Y:S02]  /*01a0*/  IMAD.MOV.U32 R3, RZ, RZ, -0x75bd8fc ;  /* 0xf8a42704ff037424 */ /* 0x000fe400078e00ff */
[----:B------:R-:W-:-:S07]  /*01b0*/  IMAD.MOV.U32 R6, RZ, RZ, -0x23270784 ;  /* 0xdcd8f87cff067424 */ /* 0x000fce00078e00ff */
.L_x_7:
[----:B------:R-:W-:-:S04]  /*01c0*/  LOP3.LUT R8, R4, 0x3, RZ, 0xc0, !PT ;  /* 0x0000000304087812 */ /* 0x000fc800078ec0ff */
[----:B------:R-:W-:-:S04]  /*01d0*/  ISETP.NE.U32.AND P0, PT, R8, RZ, PT ;  /* 0x000000ff0800720c */ /* 0x000fc80003f05070 */
[----:B------:R-:W-:-:S13]  /*01e0*/  ISETP.NE.AND.EX P0, PT, RZ, RZ, PT, P0 ;  /* 0x000000ffff00720c */ /* 0x000fda0003f05300 */
[----:B0-----:R-:W-:Y:S05]  /*01f0*/  @!P0 BRA `(.L_x_3) ;  /* 0x0000000c00188947 */ /* 0x001fea0003800000 */
[----:B------:R-:W0:Y:S01]  /*0200*/  LDC.64 R8, c[0x4][RZ] ;  /* 0x01000000ff087b82 */ /* 0x000e220000000a00 */
[----:B------:R-:W-:Y:S01]  /*0210*/  UMOV UR4, URZ ;  /* 0x000000ff00047c82 */ /* 0x000fe20008000000 */
[----:B0-----:R-:W-:-:S07]  /*0220*/  IMAD.WIDE.U32 R8, R0, 0xc80, R8 ;  /* 0x00000c8000087825 */ /* 0x001fce00078e0008 */
.L_x_6:
[----:B------:R-:W-:Y:S01]  /*0230*/  IMAD.MOV.U32 R14, RZ, RZ, RZ ;  /* 0x000000ffff0e7224 */ /* 0x000fe200078e00ff */
[----:B0-----:R-:W-:Y:S02]  /*0240*/  CS2R R6, SRZ ;  /* 0x0000000000067805 */ /* 0x001fe4000001ff00 */
[----:B------:R-:W-:Y:S01]  /*0250*/  CS2R R2, SRZ ;  /* 0x0000000000027805 */ /* 0x000fe2000001ff00 */
[----:B------:R-:W-:-:S07]  /*0260*/  IMAD.MOV.U32 R5, RZ, RZ, RZ ;  /* 0x000000ffff057224 */ /* 0x000fce00078e00ff */
.L_x_5:
[----:B------:R-:W0:Y:S02]  /*0270*/  LDC.64 R10, c[0x0][0x388] ;  /* 0x0000e200ff0a7b82 */ /* 0x000e240000000a00 */
[----:B0-----:R-:W-:-:S04]  /*0280*/  IMAD.WIDE.U32 R10, R12, 0x30, R10 ;  /* 0x000000300c0a7825 */ /* 0x001fc800078e000a */
[----:B------:R-:W-:-:S05]  /*0290*/  IMAD.WIDE.U32 R10, R14, 0x4, R10 ;  /* 0x000000040e0a7825 */ /* 0x000fca00078e000a */
[----:B------:R0:W5:Y:S01]  /*02a0*/  LDG.E R15, desc[UR6][R10.64+0x4] ;  /* 0x000004060a0f7981 */ /* 0x000162000c1e1900 */
[----:B------:R-:W-:-:S07]  /*02b0*/  IMAD.MOV.U32 R16, RZ, RZ, RZ ;  /* 0x000000ffff107224 */ /* 0x000fce00078e00ff */
.L_x_4:
[----:B-----5:R-:W-:Y:S01]  /*02c0*/  SHF.R.U32.HI R23, RZ, R16, R15 ;  /* 0x00000010ff177219 */ /* 0x020fe2000001160f */
[----:B0-----:R-:W-:-:S03]  /*02d0*/  IMAD.SHL.U32 R11, R14, 0x20, RZ ;  /* 0x000000200e0b7824 */ /* 0x001fc600078e00ff */
[----:B------:R-:W-:Y:S01]  /*02e0*/  LOP3.LUT R17, R23, 0x1, RZ, 0xc0, !PT ;  /* 0x0000000117117812 */ /* 0x000fe200078ec0ff */
[----:B------:R-:W-:-:S03]  /*02f0*/  IMAD.IADD R10, R11, 0x1, R16 ;  /* 0x000000010b0a7824 */ /* 0x000fc600078e0210 */
[----:B------:R-:W-:Y:S01]  /*0300*/  ISETP.NE.U32.AND P0, PT, R17, 0x1, PT ;  /* 0x000000011100780c */ /* 0x000fe20003f05070 */
[----:B------:R-:W-:-:S03]  /*0310*/  IMAD R11, R10, 0x5, RZ ;  /* 0x000000050a0b7824 */ /* 0x000fc600078e02ff */
[----:B------:R-:W-:Y:S01]  /*0320*/  R2P PR, R23, 0x7e ;  /* 0x0000007e17007804 */ /* 0x000fe20000000000 */
[----:B------:R-:W-:-:S08]  /*0330*/  IMAD.WIDE.U32 R10, R11, 0x4, R8 ;  /* 0x000000040b0a7825 */ /* 0x000fd000078e0008 */
[----:B------:R-:W2:Y:S04]  /*0340*/  @!P0 LDG.E R18, desc[UR6][R10.64+0x10] ;  /* 0x000010060a128981 */ /* 0x000ea8000c1e1900 */
[----:B------:R-:W3:Y:S04]  /*0350*/  @P1 LDG.E R20, desc[UR6][R10.64+0x24] ;  /* 0x000024060a141981 */ /* 0x000ee8000c1e1900 */
[----:B------:R-:W4:Y:S04]  /*0360*/  @P2 LDG.E R22, desc[UR6][R10.64+0x38] ;  /* 0x000038060a162981 */ /* 0x000f28000c1e1900 */
[----:B------:R-:W4:Y:S04]  /*0370*/  @P3 LDG.E R24, desc[UR6][R10.64+0x4c] ;  /* 0x00004c060a183981 */ /* 0x000f28000c1e1900 */
[----:B------:R-:W4:Y:S04]  /*0380*/  @P4 LDG.E R26, desc[UR6][R10.64+0x60] ;  /* 0x000060060a1a4981 */ /* 0x000f28000c1e1900 */
[----:B------:R-:W4:Y:S04]  /*0390*/  @!P0 LDG.E R17, desc[UR6][R10.64+0x4] ;  /* 0x000004060a118981 */ /* 0x000f28000c1e1900 */
[----:B------:R-:W4:Y:S04]  /*03a0*/  @!P0 LDG.E R19, desc[UR6][R10.64+0xc] ;  /* 0x00000c060a138981 */ /* 0x000f28000c1e1900 */
[----:B------:R-:W4:Y:S04]  /*03b0*/  @P1 LDG.E R21, desc[UR6][R10.64+0x18] ;  /* 0x000018060a151981 */ /* 0x000f28000c1e1900 */
[----:B------:R-:W4:Y:S04]  /*03c0*/  @P3 LDG.E R25, desc[UR6][R10.64+0x40] ;  /* 0x000040060a193981 */ /* 0x000f28000c1e1900 */
[----:B------:R-:W4:Y:S04]  /*03d0*/  @P5 LDG.E R27, desc[UR6][R10.64+0x70] ;  /* 0x000070060a1b5981 */ /* 0x000f28000c1e1900 */
[----:B------:R-:W4:Y:S01]  /*03e0*/  @P6 LDG.E R28, desc[UR6][R10.64+0x88] ;  /* 0x000088060a1c6981 */ /* 0x000f22000c1e1900 */
[----:B--2---:R-:W-:-:S03]  /*03f0*/  @!P0 LOP3.LUT R7, R7, R18, RZ, 0x3c, !PT ;  /* 0x0000001207078212 */ /* 0x004fc600078e3cff */
[----:B------:R-:W2:Y:S01]  /*0400*/  @!P0 LDG.E R18, desc[UR6][R10.64] ;  /* 0x000000060a128981 */ /* 0x000ea2000c1e1900 */
[----:B---3--:R-:W-:-:S03]  /*0410*/  @P1 LOP3.LUT R7, R7, R20, RZ, 0x3c, !PT ;  /* 0x0000001407071212 */ /* 0x008fc600078e3cff */
[----:B------:R-:W3:Y:S01]  /*0420*/  @!P0 LDG.E R20, desc[UR6][R10.64+0x8] ;  /* 0x000008060a148981 */ /* 0x000ee2000c1e1900 */
[----:B----4-:R-:W-:-:S03]  /*0430*/  @P2 LOP3.LUT R7, R7, R22, RZ, 0x3c, !PT ;  /* 0x0000001607072212 */ /* 0x010fc600078e3cff */
[----:B------:R-:W4:Y:S01]  /*0440*/  @P1 LDG.E R22, desc[UR6][R10.64+0x14] ;  /* 0x000014060a161981 */ /* 0x000f22000c1e1900 */
[----:B------:R-:W-:-:S03]  /*0450*/  @P3 LOP3.LUT R7, R7, R24, RZ, 0x3c, !PT ;  /* 0x0000001807073212 */ /* 0x000fc600078e3cff */
[----:B------:R-:W4:Y:S01]  /*0460*/  @P5 LDG.E R24, desc[UR6][R10.64+0x74] ;  /* 0x000074060a185981 */ /* 0x000f22000c1e1900 */
[----:B------:R-:W-:-:S03]  /*0470*/  @P4 LOP3.LUT R7, R7, R26, RZ, 0x3c, !PT ;  /* 0x0000001a07074212 */ /* 0x000fc600078e3cff */
[----:B------:R-:W4:Y:S01]  /*0480*/  @P3 LDG.E R26, desc[UR6][R10.64+0x44] ;  /* 0x000044060a1a3981 */ /* 0x000f22000c1e1900 */
[----:B------:R-:W-:-:S03]  /*0490*/  @!P0 LOP3.LUT R2, R2, R17, RZ, 0x3c, !PT ;  /* 0x0000001102028212 */ /* 0x000fc600078e3cff */
[----:B------:R-:W4:Y:S01]  /*04a0*/  @P1 LDG.E R17, desc[UR6][R10.64+0x20] ;  /* 0x000020060a111981 */ /* 0x000f22000c1e1900 */
[----:B------:R-:W-:-:S03]  /*04b0*/  @!P0 LOP3.LUT R6, R6, R19, RZ, 0x3c, !PT ;  /* 0x0000001306068212 */ /* 0x000fc600078e3cff */
[----:B------:R-:W4:Y:S01]  /*04c0*/  @P2 LDG.E R19, desc[UR6][R10.64+0x2c] ;  /* 0x00002c060a132981 */ /* 0x000f22000c1e1900 */
[----:B------:R-:W-:-:S03]  /*04d0*/  @P1 LOP3.LUT R2, R2, R21, RZ, 0x3c, !PT ;  /* 0x0000001502021212 */ /* 0x000fc600078e3cff */
[----:B------:R-:W4:Y:S01]  /*04e0*/  @P2 LDG.E R21, desc[UR6][R10.64+0x34] ;  /* 0x000034060a152981 */ /* 0x000f22000c1e1900 */
[----:B--2---:R-:W-:-:S03]  /*04f0*/  @!P0 LOP3.LUT R5, R5, R18, RZ, 0x3c, !PT ;  /* 0x0000001205058212 */ /* 0x004fc600078e3cff */
[----:B------:R-:W2:Y:S01]  /*0500*/  @P1 LDG.E R18, desc[UR6][R10.64+0x1c] ;  /* 0x00001c060a121981 */ /* 0x000ea2000c1e1900 */
[----:B---3--:R-:W-:-:S03]  /*0510*/  @!P0 LOP3.LUT R3, R3, R20, RZ, 0x3c, !PT ;  /* 0x0000001403038212 */ /* 0x008fc600078e3cff */
[----:B------:R-:W3:Y:S01]  /*0520*/  @P2 LDG.E R20, desc[UR6][R10.64+0x28] ;  /* 0x000028060a142981 */ /* 0x000ee2000c1e1900 */
[----:B----4-:R-:W-:-:S03]  /*0530*/  @P1 LOP3.LUT R5, R5, R22, RZ, 0x3c, !PT ;  /* 0x0000001605051212 */ /* 0x010fc600078e3cff */
[----:B------:R-:W4:Y:S01]  /*0540*/  @P2 LDG.E R22, desc[UR6][R10.64+0x30] ;  /* 0x000030060a162981 */ /* 0x000f22000c1e1900 */
[----:B------:R-:W-:-:S03]  /*0550*/  @P5 LOP3.LUT R7, R7, R24, RZ, 0x3c, !PT ;  /* 0x0000001807075212 */ /* 0x000fc600078e3cff */
[----:B------:R-:W4:Y:S01]  /*0560*/  @P3 LDG.E R24, desc[UR6][R10.64+0x3c] ;  /* 0x00003c060a183981 */ /* 0x000f22000c1e1900 */
[----:B------:R-:W-:-:S03]  /*0570*/  @P1 LOP3.LUT R6, R6, R17, RZ, 0x3c, !PT ;  /* 0x0000001106061212 */ /* 0x000fc600078e3cff */
[----:B------:R-:W4:Y:S01]  /*0580*/  @P3 LDG.E R17, desc[UR6][R10.64+0x48] ;  /* 0x000048060a113981 */ /* 0x000f22000c1e1900 */
[----:B------:R-:W-:-:S03]  /*0590*/  @P2 LOP3.LUT R2, R2, R19, RZ, 0x3c, !PT ;  /* 0x0000001302022212 */ /* 0x000fc600078e3cff */
[----:B------:R-:W4:Y:S01]  /*05a0*/  @P4 LDG.E R19, desc[UR6][R10.64+0x54] ;  /* 0x000054060a134981 */ /* 0x000f22000c1e1900 */
[----:B------:R-:W-:Y:S02]  /*05b0*/  @P2 LOP3.LUT R6, R6, R21, RZ, 0x3c, !PT ;  /* 0x0000001506062212 */ /* 0x000fe400078e3cff */
[----:B------:R-:W-:Y:S01]  /*05c0*/  @P3 LOP3.LUT R2, R2, R25, RZ, 0x3c, !PT ;  /* 0x0000001902023212 */ /* 0x000fe200078e3cff */
[----:B------:R-:W4:Y:S04]  /*05d0*/  @P4 LDG.E R21, desc[UR6][R10.64+0x5c] ;  /* 0x00005c060a154981 */ /* 0x000f28000c1e1900 */
[----:B------:R-:W4:Y:S01]  /*05e0*/  @P5 LDG.E R25, desc[UR6][R10.64+0x68] ;  /* 0x000068060a195981 */ /* 0x000f22000c1e1900 */
[----:B--2---:R-:W-:-:S03]  /*05f0*/  @P1 LOP3.LUT R3, R3, R18, RZ, 0x3c, !PT ;  /* 0x0000001203031212 */ /* 0x004fc600078e3cff */
[----:B------:R-:W2:Y:S01]  /*0600*/  @P4 LDG.E R18, desc[UR6][R10.64+0x50] ;  /* 0x000050060a124981 */ /* 0x000ea2000c1e1900 */
[----:B---3--:R-:W-:-:S03]  /*0610*/  @P2 LOP3.LUT R5, R5, R20, RZ, 0x3c, !PT ;  /* 0x0000001405052212 */ /* 0x008fc600078e3cff */
[----:B------:R-:W3:Y:S01]  /*0620*/  @P4 LDG.E R20, desc[UR6][R10.64+0x58] ;  /* 0x000058060a144981 */ /* 0x000ee2000c1e1900 */
[----:B----4-:R-:W-:-:S03]  /*0630*/  @P2 LOP3.LUT R3, R3, R22, RZ, 0x3c, !PT ;  /* 0x0000001603032212 */ /* 0x010fc600078e3cff */
[----:B------:R-:W4:Y:S01]  /*0640*/  @P5 LDG.E R22, desc[UR6][R10.64+0x64] ;  /* 0x000064060a165981 */ /* 0x000f22000c1e1900 */
[----:B------:R-:W-:-:S03]  /*0650*/  @P3 LOP3.LUT R5, R5, R24, RZ, 0x3c, !PT ;  /* 0x0000001805053212 */ /* 0x000fc600078e3cff */
[----:B------:R-:W4:Y:S01]  /*0660*/  @P5 LDG.E R24, desc[UR6][R10.64+0x6c] ;  /* 0x00006c060a185981 */ /* 0x000f22000c1e1900 */
[----:B------:R-:W-:Y:S02]  /*0670*/  LOP3.LUT P0, RZ, R23, 0x80, RZ, 0xc0, !PT ;  /* 0x0000008017ff7812 */ /* 0x000fe4000780c0ff */
[----:B------:R-:W-:Y:S02]  /*0680*/  @P3 LOP3.LUT R3, R3, R26, RZ, 0x3c, !PT ;  /* 0x0000001a03033212 */ /* 0x000fe400078e3cff */
[----:B------:R-:W-:Y:S02]  /*0690*/  @P3 LOP3.LUT R6, R6, R17, RZ, 0x3c, !PT ;  /* 0x0000001106063212 */ /* 0x000fe400078e3cff */
[----:B------:R-:W4:Y:S01]  /*06a0*/  @P6 LDG.E R17, desc[UR6][R10.64+0x7c] ;  /* 0x00007c060a116981 */ /* 0x000f22000c1e1900 */
[----:B------:R-:W-:-:S03]  /*06b0*/  @P4 LOP3.LUT R2, R2, R19, RZ, 0x3c, !PT ;  /* 0x0000001302024212 */ /* 0x000fc600078e3cff */
[----:B------:R-:W4:Y:S01]  /*06c0*/  @P6 LDG.E R19, desc[UR6][R10.64+0x84] ;  /* 0x000084060a136981 */ /* 0x000f22000c1e1900 */
[----:B------:R-:W-:-:S03]  /*06d0*/  @P4 LOP3.LUT R6, R6, R21, RZ, 0x3c, !PT ;  /* 0x0000001506064212 */ /* 0x000fc600078e3cff */
[----:B------:R-:W4:Y:S01]  /*06e0*/  @P0 LDG.E R26, desc[UR6][R10.64+0x9c] ;  /* 0x00009c060a1a0981 */ /* 0x000f22000c1e1900 */
[----:B------:R-:W-:-:S03]  /*06f0*/  @P5 LOP3.LUT R2, R2, R25, RZ, 0x3c, !PT ;  /* 0x0000001902025212 */ /* 0x000fc600078e3cff */
        /* <DEDUP_REMOVED lines=10> */
[----:B------:R-:W-:Y:S02]  /*07a0*/  @P5 LOP3.LUT R6, R6, R27, RZ, 0x3c, !PT ;  /* 0x0000001b06065212 */ /* 0x000fe400078e3cff */
[----:B------:R-:W-:Y:S02]  /*07b0*/  @P6 LOP3.LUT R7, R7, R28, RZ, 0x3c, !PT ;  /* 0x0000001c07076212 */ /* 0x000fe400078e3cff */
[----:B------:R-:W-:Y:S02]  /*07c0*/  @P6 LOP3.LUT R2, R2, R17, RZ, 0x3c, !PT ;  /* 0x0000001102026212 */ /* 0x000fe400078e3cff */
[----:B------:R-:W-:Y:S02]  /*07d0*/  @P6 LOP3.LUT R6, R6, R19, RZ, 0x3c, !PT ;  /* 0x0000001306066212 */ /* 0x000fe400078e3cff */
[----:B------:R-:W-:Y:S02]  /*07e0*/  @P0 LOP3.LUT R7, R7, R26, RZ, 0x3c, !PT ;  /* 0x0000001a07070212 */ /* 0x000fe400078e3cff */
[----:B------:R-:W-:-:S02]  /*07f0*/  @P0 LOP3.LUT R2, R2, R21, RZ, 0x3c, !PT ;  /* 0x0000001502020212 */ /* 0x000fc400078e3cff */
[----:B------:R-:W-:Y:S02]  /*0800*/  @P0 LOP3.LUT R6, R6, R25, RZ, 0x3c, !PT ;  /* 0x0000001906060212 */ /* 0x000fe400078e3cff */
[----:B--2---:R-:W-:Y:S02]  /*0810*/  @P6 LOP3.LUT R5, R5, R18, RZ, 0x3c, !PT ;  /* 0x0000001205056212 */ /* 0x004fe400078e3cff */
[----:B---3--:R-:W-:Y:S02]  /*0820*/  @P6 LOP3.LUT R3, R3, R20, RZ, 0x3c, !PT ;  /* 0x0000001403036212 */ /* 0x008fe400078e3cff */
[----:B----4-:R-:W-:Y:S02]  /*0830*/  @P0 LOP3.LUT R5, R5, R22, RZ, 0x3c, !PT ;  /* 0x0000001605050212 */ /* 0x010fe400078e3cff */
[----:B------:R-:W-:Y:S02]  /*0840*/  @P0 LOP3.LUT R3, R3, R24, RZ, 0x3c, !PT ;  /* 0x0000001803030212 */ /* 0x000fe400078e3cff */
[----:B------:R-:W-:-:S13]  /*0850*/  R2P PR, R23.B1, 0x7f ;  /* 0x0000007f17007804 */ /* 0x000fda0000001000 */
[----:B------:R-:W2:Y:S04]  /*0860*/  @P0 LDG.E R18, desc[UR6][R10.64+0xa0] ;  /* 0x0000a0060a120981 */ /* 0x000ea8000c1e1900 */
[----:B------:R-:W3:Y:S04]  /*0870*/  @P0 LDG.E R19, desc[UR6][R10.64+0xa4] ;  /* 0x0000a4060a130981 */ /* 0x000ee8000c1e1900 */
[----:B------:R-:W4:Y:S04]  /*0880*/  @P0 LDG.E R20, desc[UR6][R10.64+0xa8] ;  /* 0x0000a8060a140981 */ /* 0x000f28000c1e1900 */
[----:B------:R-:W4:Y:S04]  /*0890*/  @P0 LDG.E R21, desc[UR6][R10.64+0xac] ;  /* 0x0000ac060a150981 */ /* 0x000f28000c1e1900 */
[----:B------:R-:W4:Y:S04]  /*08a0*/  @P0 LDG.E R22, desc[UR6][R10.64+0xb0] ;  /* 0x0000b0060a160981 */ /* 0x000f28000c1e1900 */
[----:B------:R-:W4:Y:S04]  /*08b0*/  @P1 LDG.E R24, desc[UR6][R10.64+0xb4] ;  /* 0x0000b4060a181981 */ /* 0x000f28000c1e1900 */
[----:B------:R-:W4:Y:S04]  /*08c0*/  @P1 LDG.E R26, desc[UR6][R10.64+0xbc] ;  /* 0x0000bc060a1a1981 */ /* 0x000f28000c1e1900 */
[----:B------:R-:W4:Y:S04]  /*08d0*/  @P1 LDG.E R17, desc[UR6][R10.64+0xc0] ;  /* 0x0000c0060a111981 */ /* 0x000f28000c1e1900 */
        /* <DEDUP_REMOVED lines=14> */
[----:B------:R-:W-:Y:S02]  /*09c0*/  LOP3.LUT P0, RZ, R23, 0x8000, RZ, 0xc0, !PT ;  /* 0x0000800017ff7812 */ /* 0x000fe4000780c0ff */
[----:B------:R-:W-:Y:S01]  /*09d0*/  @P1 LOP3.LUT R3, R3, R26, RZ, 0x3c, !PT ;  /* 0x0000001a03031212 */ /* 0x000fe200078e3cff */
[----:B------:R-:W4:Y:S01]  /*09e0*/  @P3 LDG.E R23, desc[UR6][R10.64+0xe0] ;  /* 0x0000e0060a173981 */ /* 0x000f22000c1e1900 */
[----:B------:R-:W-:-:S03]  /*09f0*/  @P1 LOP3.LUT R6, R6, R17, RZ, 0x3c, !PT ;  /* 0x0000001106061212 */ /* 0x000fc600078e3cff */
[----:B------:R-:W4:Y:S04]  /*0a00*/  @P3 LDG.E R26, desc[UR6][R10.64+0xdc] ;  /* 0x0000dc060a1a3981 */ /* 0x000f28000c1e1900 */
[----:B------:R-:W4:Y:S01]  /*0a10*/  @P3 LDG.E R17, desc[UR6][R10.64+0xe8] ;  /* 0x0000e8060a113981 */ /* 0x000f22000c1e1900 */
[----:B------:R-:W-:-:S03]  /*0a20*/  @P1 LOP3.LUT R2, R2, R25, RZ, 0x3c, !PT ;  /* 0x0000001902021212 */ /* 0x000fc600078e3cff */
        /* <DEDUP_REMOVED lines=41> */
[----:B------:R-:W-:-:S05]  /*0cc0*/  VIADD R16, R16, 0x10 ;  /* 0x0000001010107836 */ /* 0x000fca0000000000 */
[----:B------:R-:W-:Y:S02]  /*0cd0*/  ISETP.NE.AND P1, PT, R16, 0x20, PT ;  /* 0x000000201000780c */ /* 0x000fe40003f25270 */
[----:B--2---:R-:W-:Y:S02]  /*0ce0*/  @P5 LOP3.LUT R7, R7, R18, RZ, 0x3c, !PT ;  /* 0x0000001207075212 */ /* 0x004fe400078e3cff */
[----:B---3--:R-:W-:Y:S02]  /*0cf0*/  @P6 LOP3.LUT R2, R2, R19, RZ, 0x3c, !PT ;  /* 0x0000001302026212 */ /* 0x008fe400078e3cff */
[----:B----4-:R-:W-:Y:S02]  /*0d00*/  @P6 LOP3.LUT R5, R5, R20, RZ, 0x3c, !PT ;  /* 0x0000001405056212 */ /* 0x010fe400078e3cff */
[----:B------:R-:W-:Y:S02]  /*0d10*/  @P6 LOP3.LUT R6, R6, R21, RZ, 0x3c, !PT ;  /* 0x0000001506066212 */ /* 0x000fe400078e3cff */
[----:B------:R-:W-:-:S02]  /*0d20*/  @P6 LOP3.LUT R3, R3, R22, RZ, 0x3c, !PT ;  /* 0x0000001603036212 */ /* 0x000fc400078e3cff */
[----:B------:R-:W-:Y:S02]  /*0d30*/  @P6 LOP3.LUT R7, R7, R24, RZ, 0x3c, !PT ;  /* 0x0000001807076212 */ /* 0x000fe400078e3cff */
[----:B------:R-:W-:Y:S02]  /*0d40*/  @P0 LOP3.LUT R3, R3, R28, RZ, 0x3c, !PT ;  /* 0x0000001c03030212 */ /* 0x000fe400078e3cff */
[----:B------:R-:W-:Y:S02]  /*0d50*/  @P0 LOP3.LUT R7, R7, R25, RZ, 0x3c, !PT ;  /* 0x0000001907070212 */ /* 0x000fe400078e3cff */
[----:B------:R-:W-:Y:S02]  /*0d60*/  @P0 LOP3.LUT R5, R5, R26, RZ, 0x3c, !PT ;  /* 0x0000001a05050212 */ /* 0x000fe400078e3cff */
[----:B------:R-:W-:Y:S02]  /*0d70*/  @P0 LOP3.LUT R6, R6, R23, RZ, 0x3c, !PT ;  /* 0x0000001706060212 */ /* 0x000fe400078e3cff */
[----:B------:R-:W-:Y:S01]  /*0d80*/  @P0 LOP3.LUT R2, R2, R17, RZ, 0x3c, !PT ;  /* 0x0000001102020212 */ /* 0x000fe200078e3cff */
[----:B------:R-:W-:Y:S06]  /*0d90*/  @P1 BRA `(.L_x_4) ;  /* 0xfffffff400481947 */ /* 0x000fec000383ffff */
[----:B------:R-:W-:-:S05]  /*0da0*/  VIADD R14, R14, 0x1 ;  /* 0x000000010e0e7836 */ /* 0x000fca0000000000 */
[----:B------:R-:W-:-:S13]  /*0db0*/  ISETP.NE.AND P0, PT, R14, 0x5, PT ;  /* 0x000000050e00780c */ /* 0x000fda0003f05270 */
[----:B------:R-:W-:Y:S05]  /*0dc0*/  @P0 BRA `(.L_x_5) ;  /* 0xfffffff400280947 */ /* 0x000fea000383ffff */
[----:B------:R-:W0:Y:S01]  /*0dd0*/  LDC.64 R10, c[0x0][0x388] ;  /* 0x0000e200ff0a7b82 */ /* 0x000e220000000a00 */
[----:B------:R-:W-:Y:S01]  /*0de0*/  UIADD3 UR4, UPT, UPT, UR4, 0x1, URZ ;  /* 0x0000000104047890 */ /* 0x000fe2000fffe0ff */
[----:B------:R-:W-:-:S05]  /*0df0*/  LOP3.LUT R14, R4, 0x3, RZ, 0xc0, !PT ;  /* 0x00000003040e7812 */ /* 0x000fca00078ec0ff */
[----:B------:R-:W-:Y:S01]  /*0e00*/  ISETP.LE.U32.AND P0, PT, R14, UR4, PT ;  /* 0x000000040e007c0c */ /* 0x000fe2000bf03070 */
[----:B0-----:R-:W-:-:S05]  /*0e10*/  IMAD.WIDE.U32 R10, R12, 0x30, R10 ;  /* 0x000000300c0a7825 */ /* 0x001fca00078e000a */
[----:B------:R0:W-:Y:S04]  /*0e20*/  STG.E desc[UR6][R10.64+0x4], R5 ;  /* 0x000004050a007986 */ /* 0x0001e8000c101906 */
[----:B------:R0:W-:Y:S04]  /*0e30*/  STG.E.64 desc[UR6][R10.64+0x8], R2 ;  /* 0x000008020a007986 */ /* 0x0001e8000c101b06 */
[----:B------:R0:W-:Y:S01]  /*0e40*/  STG.E.64 desc[UR6][R10.64+0x10], R6 ;  /* 0x000010060a007986 */ /* 0x0001e2000c101b06 */
[----:B------:R-:W-:Y:S05]  /*0e50*/  @!P0 BRA `(.L_x_6) ;  /* 0xfffffff000f48947 */ /* 0x000fea000383ffff */
.L_x_3:
[----:B------:R-:W-:Y:S01]  /*0e60*/  ISETP.GT.U32.AND P0, PT, R4, 0x3, PT ;  /* 0x000000030400780c */ /* 0x000fe20003f04070 */
[----:B------:R-:W-:Y:S01]  /*0e70*/  VIADD R0, R0, 0x1 ;  /* 0x0000000100007836 */ /* 0x000fe20000000000 */
[--C-:B------:R-:W-:Y:S02]  /*0e80*/  SHF.R.U64 R4, R4, 0x2, R13.reuse ;  /* 0x0000000204047819 */ /* 0x100fe4000000120d */
[----:B------:R-:W-:Y:S02]  /*0e90*/  ISETP.GT.U32.AND.EX P0, PT, R13, RZ, PT, P0 ;  /* 0x000000ff0d00720c */ /* 0x000fe40003f04100 */
[----:B------:R-:W-:-:S11]  /*0ea0*/  SHF.R.U32.HI R13, RZ, 0x2, R13 ;  /* 0x00000002ff0d7819 */ /* 0x000fd6000001160d */
[----:B------:R-:W-:Y:S05]  /*0eb0*/  @P0 BRA `(.L_x_7) ;  /* 0xfffffff000c00947 */ /* 0x000fea000383ffff */
.L_x_2:
[----:B0-----:R-:W0:Y:S01]  /*0ec0*/  LDC R4, c[0x0][0x380] ;  /* 0x0000e000ff047b82 */ /* 0x001e220000000800 */
[----:B------:R-:W-:Y:S01]  /*0ed0*/  SHF.R.U32.HI R0, RZ, 0x2, R5 ;  /* 0x00000002ff007819 */ /* 0x000fe20000011605 */
[----:B------:R-:W-:Y:S02]  /*0ee0*/  IMAD.MOV.U32 R14, RZ, RZ, R3 ;  /* 0x000000ffff0e7224 */ /* 0x000fe400078e0003 */
[----:B------:R-:W-:Y:S01]  /*0ef0*/  IMAD.MOV.U32 R15, RZ, RZ, R6 ;  /* 0x000000ffff0f7224 */ /* 0x000fe200078e0006 */
[----:B------:R-:W-:Y:S01]  /*0f00*/  LOP3.LUT R0, R0, R5, RZ, 0x3c, !PT ;  /* 0x0000000500007212 */ /* 0x000fe200078e3cff */
[----:B------:R-:W-:Y:S02]  /*0f10*/  IMAD.SHL.U32 R5, R7, 0x10, RZ ;  /* 0x0000001007057824 */ /* 0x000fe400078e00ff */
[----:B------:R-:W1:Y:S01]  /*0f20*/  LDC.64 R8, c[0x0][0x388] ;  /* 0x0000e200ff087b82 */ /* 0x000e620000000a00 */
[----:B------:R-:W-:Y:S02]  /*0f30*/  IMAD.MOV.U32 R16, RZ, RZ, R7 ;  /* 0x000000ffff107224 */ /* 0x000fe400078e0007 */
[----:B------:R-:W-:-:S02]  /*0f40*/  IMAD.MOV.U32 R11, RZ, RZ, R2 ;  /* 0x000000ffff0b7224 */ /* 0x000fc400078e0002 */
[----:B------:R-:W-:Y:S01]  /*0f50*/  IMAD.MOV.U32 R2, RZ, RZ, 0x44fa0000 ;  /* 0x44fa0000ff027424 */ /* 0x000fe200078e00ff */
[----:B0-----:R-:W-:Y:S01]  /*0f60*/  LOP3.LUT R10, R4, 0xaad26b49, RZ, 0x3c, !PT ;  /* 0xaad26b49040a7812 */ /* 0x001fe200078e3cff */
[----:B------:R-:W-:-:S04]  /*0f70*/  IMAD.SHL.U32 R4, R0, 0x2, RZ ;  /* 0x0000000200047824 */ /* 0x000fc800078e00ff */
[----:B------:R-:W-:Y:S01]  /*0f80*/  IMAD R10, R10, 0x4182bed5, RZ ;  /* 0x4182bed50a0a7824 */ /* 0x000fe200078e02ff */
[----:B------:R-:W-:Y:S01]  /*0f90*/  LOP3.LUT R4, R0, R4, R5, 0x96, !PT ;  /* 0x0000000400047212 */ /* 0x000fe200078e9605 */
[----:B-1----:R-:W-:-:S03]  /*0fa0*/  IMAD.WIDE.U32 R8, R12, 0x30, R8 ;  /* 0x000000300c087825 */ /* 0x002fc600078e0008 */
[----:B------:R-:W-:Y:S01]  /*0fb0*/  LOP3.LUT R17, R4, R7, RZ, 0x3c, !PT ;  /* 0x0000000704117212 */ /* 0x000fe200078e3cff */
[----:B------:R-:W-:Y:S01]  /*0fc0*/  VIADD R10, R10, 0xd9fc63dd ;  /* 0xd9fc63dd0a0a7836 */ /* 0x000fe20000000000 */
[----:B------:R-:W0:Y:S01]  /*0fd0*/  LDC.64 R4, c[0x0][0x390] ;  /* 0x0000e400ff047b82 */ /* 0x000e220000000a00 */
[----:B------:R1:W-:Y:S02]  /*0fe0*/  STG.E.64 desc[UR6][R8.64+0x8], R14 ;  /* 0x0000080e08007986 */ /* 0x0003e4000c101b06 */
[----:B------:R-:W-:Y:S02]  /*0ff0*/  IMAD.IADD R0, R17, 0x1, R10 ;  /* 0x0000000111007824 */ /* 0x000fe400078e020a */
[----:B------:R1:W-:Y:S02]  /*1000*/  STG.E.64 desc[UR6][R8.64+0x10], R16 ;  /* 0x0000101008007986 */ /* 0x0003e4000c101b06 */
[----:B------:R-:W-:Y:S02]  /*1010*/  IMAD.HI.U32 R3, R0, 0x10624dd3, RZ ;  /* 0x10624dd300037827 */ /* 0x000fe400078e00ff */
[----:B------:R1:W-:Y:S03]  /*1020*/  STG.E.64 desc[UR6][R8.64+0x18], RZ ;  /* 0x000018ff08007986 */ /* 0x0003e6000c101b06 */
[----:B------:R-:W-:Y:S01]  /*1030*/  SHF.R.U32.HI R3, RZ, 0x7, R3 ;  /* 0x00000007ff037819 */ /* 0x000fe20000011603 */
[----:B------:R1:W-:Y:S04]  /*1040*/  STG.E desc[UR6][R8.64+0x20], RZ ;  /* 0x000020ff08007986 */ /* 0x0003e8000c101906 */
[----:B------:R-:W-:Y:S01]  /*1050*/  IMAD R0, R3, -0x7d0, R0 ;  /* 0xfffff83003007824 */ /* 0x000fe200078e0200 */
[----:B------:R1:W-:Y:S01]  /*1060*/  STG.E.64 desc[UR6][R8.64+0x28], RZ ;  /* 0x000028ff08007986 */ /* 0x0003e2000c101b06 */
[----:B------:R-:W-:-:S03]  /*1070*/  IMAD.MOV.U32 R3, RZ, RZ, 0x3a03126f ;  /* 0x3a03126fff037424 */ /* 0x000fc600078e00ff */
[----:B------:R-:W-:Y:S01]  /*1080*/  I2FP.F32.U32 R0, R0 ;  /* 0x0000000000007245 */ /* 0x000fe20000201000 */
[----:B------:R1:W-:Y:S01]  /*1090*/  STG.E.64 desc[UR6][R8.64], R10 ;  /* 0x0000000a08007986 */ /* 0x0003e2000c101b06 */
[----:B------:R-:W-:Y:S01]  /*10a0*/  FFMA R2, R3, -R2, 1 ;  /* 0x3f80000003027423 */ /* 0x000fe20000000802 */
[----:B0-----:R-:W-:Y:S01]  /*10b0*/  LEA R4, P1, R12, R4, 0x2 ;  /* 0x000000040c047211 */ /* 0x001fe200078210ff */
[----:B------:R-:W0:Y:S02]  /*10c0*/  FCHK P0, R0, 2000 ;  /* 0x44fa000000007902 */ /* 0x000e240000000000 */
[----:B------:R-:W-:Y:S01]  /*10d0*/  FFMA R3, R2, R3, 0.00050000002374872565269 ;  /* 0x3a03126f02037423 */ /* 0x000fe20000000003 */
[----:B------:R-:W-:-:S03]  /*10e0*/  LEA.HI.X R5, R12, R5, RZ, 0x2, P1 ;  /* 0x000000050c057211 */ /* 0x000fc600008f14ff */
[----:B------:R-:W-:-:S04]  /*10f0*/  FFMA R2, R0, R3, RZ ;  /* 0x0000000300027223 */ /* 0x000fc800000000ff */
[----:B------:R-:W-:-:S04]  /*1100*/  FFMA R6, R2, -2000, R0 ;  /* 0xc4fa000002067823 */ /* 0x000fc80000000000 */
[----:B------:R-:W-:Y:S01]  /*1110*/  FFMA R3, R3, R6, R2 ;  /* 0x0000000603037223 */ /* 0x000fe20000000002 */
[----:B01----:R-:W-:Y:S06]  /*1120*/  @!P0 BRA `(.L_x_8) ;  /* 0x00000000000c8947 */ /* 0x003fec0003800000 */
[----:B------:R-:W-:-:S07]  /*1130*/  MOV R2, 0x1150 ;  /* 0x0000115000027802 */ /* 0x000fce0000000f00 */
[----:B------:R-:W-:Y:S05]  /*1140*/  CALL.REL.NOINC `($__internal_0_$__cuda_sm3x_div_rn_noftz_f32_slowpath) ;  /* 0x00000000000c7944 */ /* 0x000fea0003c00000 */
[----:B------:R-:W-:-:S07]  /*1150*/  IMAD.MOV.U32 R3, RZ, RZ, R0 ;  /* 0x000000ffff037224 */ /* 0x000fce00078e0000 */
.L_x_8:
[----:B------:R-:W-:Y:S01]  /*1160*/  STG.E desc[UR6][R4.64], R3 ;  /* 0x0000000304007986 */ /* 0x000fe2000c101906 */
[----:B------:R-:W-:Y:S05]  /*1170*/  EXIT ;  /* 0x000000000000794d */ /* 0x000fea0003800000 */
        .weak           $__internal_0_$__cuda_sm3x_div_rn_noftz_f32_slowpath
        .type           $__internal_0_$__cuda_sm3x_div_rn_noftz_f32_slowpath,@function
        .size           $__internal_0_$__cuda_sm3x_div_rn_noftz_f32_slowpath,(.L_x_18 - $__internal_0_$__cuda_sm3x_div_rn_noftz_f32_slowpath)
$__internal_0_$__cuda_sm3x_div_rn_noftz_f32_slowpath:
[----:B------:R-:W-:-:S04]  /*1180*/  SHF.R.U32.HI R3, RZ, 0x17, R0 ;  /* 0x00000017ff037819 */ /* 0x000fc80000011600 */
[----:B------:R-:W-:Y:S01]  /*1190*/  LOP3.LUT R7, R3, 0xff, RZ, 0xc0, !PT ;  /* 0x000000ff03077812 */ /* 0x000fe200078ec0ff */
[----:B------:R-:W-:-:S04]  /*11a0*/  IMAD.MOV.U32 R3, RZ, RZ, R0 ;  /* 0x000000ffff037224 */ /* 0x000fc800078e0000 */
[----:B------:R-:W-:-:S05]  /*11b0*/  VIADD R8, R7, 0xffffffff ;  /* 0xffffffff07087836 */ /* 0x000fca0000000000 */
[----:B------:R-:W-:-:S13]  /*11c0*/  ISETP.GT.U32.OR P0, PT, R8, 0xfd, !PT ;  /* 0x000000fd0800780c */ /* 0x000fda0007f04470 */
[----:B------:R-:W-:Y:S01]  /*11d0*/  @!P0 IMAD.MOV.U32 R6, RZ, RZ, RZ ;  /* 0x000000ffff068224 */ /* 0x000fe200078e00ff */
[----:B------:R-:W-:Y:S06]  /*11e0*/  @!P0 BRA `(.L_x_9) ;  /* 0x00000000003c8947 */ /* 0x000fec0003800000 */
[----:B------:R-:W-:-:S13]  /*11f0*/  FSETP.GTU.FTZ.AND P0, PT, |R0|, +INF , PT ;  /* 0x7f8000000000780b */ /* 0x000fda0003f1c200 */
[----:B------:R-:W-:Y:S05]  /*1200*/  @P0 BRA `(.L_x_10) ;  /* 0x0000000400280947 */ /* 0x000fea0003800000 */
[----:B------:R-:W-:-:S05]  /*1210*/  IMAD.MOV.U32 R6, RZ, RZ, 0x44fa0000 ;  /* 0x44fa0000ff067424 */ /* 0x000fca00078e00ff */
[----:B------:R-:W-:-:S13]  /*1220*/  LOP3.LUT P0, RZ, R6, 0x7fffffff, R3, 0xc8, !PT ;  /* 0x7fffffff06ff7812 */ /* 0x000fda000780c803 */
[----:B------:R-:W-:Y:S05]  /*1230*/  @!P0 BRA `(.L_x_11) ;  /* 0x0000000400148947 */ /* 0x000fea0003800000 */
[----:B------:R-:W-:-:S13]  /*1240*/  LOP3.LUT P0, RZ, R3, 0x7fffffff, RZ, 0xc0, !PT ;  /* 0x7fffffff03ff7812 */ /* 0x000fda000780c0ff */
[----:B------:R-:W-:Y:S05]  /*1250*/  @!P0 BRA `(.L_x_12) ;  /* 0x0000000400048947 */ /* 0x000fea0003800000 */
[----:B------:R-:W-:Y:S02]  /*1260*/  FSETP.NEU.FTZ.AND P1, PT, |R0|, +INF , PT ;  /* 0x7f8000000000780b */ /* 0x000fe40003f3d200 */
[----:B------:R-:W-:-:S04]  /*1270*/  LOP3.LUT P0, RZ, R6, 0x7fffffff, RZ, 0xc0, !PT ;  /* 0x7fffffff06ff7812 */ /* 0x000fc8000780c0ff */
[----:B------:R-:W-:-:S13]  /*1280*/  PLOP3.LUT P0, PT, P1, P0, PT, 0x2f, 0xf2 ;  /* 0x0000000000f2781c */ /* 0x000fda0000f00577 */
[----:B------:R-:W-:Y:S05]  /*1290*/  @P0 BRA `(.L_x_13) ;  /* 0x0000000000e80947 */ /* 0x000fea0003800000 */
[----:B------:R-:W-:-:S13]  /*12a0*/  ISETP.GE.AND P0, PT, R8, RZ, PT ;  /* 0x000000ff0800720c */ /* 0x000fda0003f06270 */
[----:B------:R-:W-:Y:S02]  /*12b0*/  @P0 IMAD.MOV.U32 R6, RZ, RZ, RZ ;  /* 0x000000ffff060224 */ /* 0x000fe400078e00ff */
[----:B------:R-:W-:Y:S01]  /*12c0*/  @!P0 FFMA R3, R0, 1.84467440737095516160e+19, RZ ;  /* 0x5f80000000038823 */ /* 0x000fe200000000ff */
[----:B------:R-:W-:-:S07]  /*12d0*/  @!P0 IMAD.MOV.U32 R6, RZ, RZ, -0x40 ;  /* 0xffffffc0ff068424 */ /* 0x000fce00078e00ff */
.L_x_9:
[----:B------:R-:W-:Y:S01]  /*12e0*/  UMOV UR4, 0x44fa0000 ;  /* 0x44fa000000047882 */ /* 0x000fe20000000000 */
[----:B------:R-:W-:Y:S01]  /*12f0*/  VIADD R7, R7, 0xffffff81 ;  /* 0xffffff8107077836 */ /* 0x000fe20000000000 */
[----:B------:R-:W-:-:S03]  /*1300*/  UIADD3 UR4, UPT, UPT, UR4, -0x5000000, URZ ;  /* 0xfb00000004047890 */ /* 0x000fc6000fffe0ff */
[----:B------:R-:W-:Y:S01]  /*1310*/  IMAD R0, R7, -0x800000, R3 ;  /* 0xff80000007007824 */ /* 0x000fe200078e0203 */
[----:B------:R-:W-:Y:S02]  /*1320*/  IADD3 R6, PT, PT, R6, -0xa, R7 ;  /* 0xfffffff606067810 */ /* 0x000fe40007ffe007 */
[----:B------:R-:W-:-:S03]  /*1330*/  FADD.FTZ R9, -RZ, -UR4 ;  /* 0x80000004ff097e21 */ /* 0x000fc60008010100 */
[----:B------:R-:W0:Y:S02]  /*1340*/  MUFU.RCP R8, UR4 ;  /* 0x0000000400087d08 */ /* 0x000e240008001000 */
[----:B0-----:R-:W-:-:S04]  /*1350*/  FFMA R11, R8, R9, 1 ;  /* 0x3f800000080b7423 */ /* 0x001fc80000000009 */
[----:B------:R-:W-:-:S04]  /*1360*/  FFMA R11, R8, R11, R8 ;  /* 0x0000000b080b7223 */ /* 0x000fc80000000008 */
[----:B------:R-:W-:-:S04]  /*1370*/  FFMA R8, R0, R11, RZ ;  /* 0x0000000b00087223 */ /* 0x000fc800000000ff */
[----:B------:R-:W-:-:S04]  /*1380*/  FFMA R3, R9, R8, R0 ;  /* 0x0000000809037223 */ /* 0x000fc80000000000 */
[----:B------:R-:W-:-:S04]  /*1390*/  FFMA R8, R11, R3, R8 ;  /* 0x000000030b087223 */ /* 0x000fc80000000008 */
[----:B------:R-:W-:-:S04]  /*13a0*/  FFMA R9, R9, R8, R0 ;  /* 0x0000000809097223 */ /* 0x000fc80000000000 */
[----:B------:R-:W-:-:S05]  /*13b0*/  FFMA R3, R11, R9, R8 ;  /* 0x000000090b037223 */ /* 0x000fca0000000008 */
[----:B------:R-:W-:-:S04]  /*13c0*/  SHF.R.U32.HI R0, RZ, 0x17, R3 ;  /* 0x00000017ff007819 */ /* 0x000fc80000011603 */
[----:B------:R-:W-:-:S05]  /*13d0*/  LOP3.LUT R0, R0, 0xff, RZ, 0xc0, !PT ;  /* 0x000000ff00007812 */ /* 0x000fca00078ec0ff */
[----:B------:R-:W-:-:S04]  /*13e0*/  IMAD.IADD R10, R0, 0x1, R6 ;  /* 0x00000001000a7824 */ /* 0x000fc800078e0206 */
[----:B------:R-:W-:-:S05]  /*13f0*/  VIADD R0, R10, 0xffffffff ;  /* 0xffffffff0a007836 */ /* 0x000fca0000000000 */
[----:B------:R-:W-:-:S13]  /*1400*/  ISETP.GE.U32.AND P0, PT, R0, 0xfe, PT ;  /* 0x000000fe0000780c */ /* 0x000fda0003f06070 */
[----:B------:R-:W-:Y:S05]  /*1410*/  @!P0 BRA `(.L_x_14) ;  /* 0x0000000000808947 */ /* 0x000fea0003800000 */
[----:B------:R-:W-:-:S13]  /*1420*/  ISETP.GT.AND P0, PT, R10, 0xfe, PT ;  /* 0x000000fe0a00780c */ /* 0x000fda0003f04270 */
[----:B------:R-:W-:Y:S05]  /*1430*/  @P0 BRA `(.L_x_15) ;  /* 0x00000000006c0947 */ /* 0x000fea0003800000 */
[----:B------:R-:W-:-:S13]  /*1440*/  ISETP.GE.AND P0, PT, R10, 0x1, PT ;  /* 0x000000010a00780c */ /* 0x000fda0003f06270 */
[----:B------:R-:W-:Y:S05]  /*1450*/  @P0 BRA `(.L_x_16) ;  /* 0x0000000000980947 */ /* 0x000fea0003800000 */
[----:B------:R-:W-:Y:S02]  /*1460*/  ISETP.GE.AND P0, PT, R10, -0x18, PT ;  /* 0xffffffe80a00780c */ /* 0x000fe40003f06270 */
[----:B------:R-:W-:-:S11]  /*1470*/  LOP3.LUT R3, R3, 0x80000000, RZ, 0xc0, !PT ;  /* 0x8000000003037812 */ /* 0x000fd600078ec0ff */
[----:B------:R-:W-:Y:S05]  /*1480*/  @!P0 BRA `(.L_x_16) ;  /* 0x00000000008c8947 */ /* 0x000fea0003800000 */
[CCC-:B------:R-:W-:Y:S01]  /*1490*/  FFMA.RZ R0, R11.reuse, R9.reuse, R8.reuse ;  /* 0x000000090b007223 */ /* 0x1c0fe2000000c008 */
[C---:B------:R-:W-:Y:S01]  /*14a0*/  VIADD R7, R10.reuse, 0x20 ;  /* 0x000000200a077836 */ /* 0x040fe20000000000 */
[C---:B------:R-:W-:Y:S02]  /*14b0*/  ISETP.NE.AND P2, PT, R10.reuse, RZ, PT ;  /* 0x000000ff0a00720c */ /* 0x040fe40003f45270 */
[----:B------:R-:W-:Y:S02]  /*14c0*/  ISETP.NE.AND P1, PT, R10, RZ, PT ;  /* 0x000000ff0a00720c */ /* 0x000fe40003f25270 */
[----:B------:R-:W-:Y:S01]  /*14d0*/  LOP3.LUT R6, R0, 0x7fffff, RZ, 0xc0, !PT ;  /* 0x007fffff00067812 */ /* 0x000fe200078ec0ff */
[CCC-:B------:R-:W-:Y:S01]  /*14e0*/  FFMA.RP R0, R11.reuse, R9.reuse, R8.reuse ;  /* 0x000000090b007223 */ /* 0x1c0fe20000008008 */
[----:B------:R-:W-:Y:S01]  /*14f0*/  FFMA.RM R11, R11, R9, R8 ;  /* 0x000000090b0b7223 */ /* 0x000fe20000004008 */
[----:B------:R-:W-:Y:S01]  /*1500*/  IMAD.MOV R9, RZ, RZ, -R10 ;  /* 0x000000ffff097224 */ /* 0x000fe200078e0a0a */
[----:B------:R-:W-:-:S03]  /*1510*/  LOP3.LUT R6, R6, 0x800000, RZ, 0xfc, !PT ;  /* 0x0080000006067812 */ /* 0x000fc600078efcff */
[----:B------:R-:W-:Y:S02]  /*1520*/  FSETP.NEU.FTZ.AND P0, PT, R0, R11, PT ;  /* 0x0000000b0000720b */ /* 0x000fe40003f1d000 */
[----:B------:R-:W-:Y:S02]  /*1530*/  SHF.L.U32 R7, R6, R7, RZ ;  /* 0x0000000706077219 */ /* 0x000fe400000006ff */
[----:B------:R-:W-:Y:S02]  /*1540*/  SEL R9, R9, RZ, P2 ;  /* 0x000000ff09097207 */ /* 0x000fe40001000000 */
[----:B------:R-:W-:Y:S02]  /*1550*/  ISETP.NE.AND P1, PT, R7, RZ, P1 ;  /* 0x000000ff0700720c */ /* 0x000fe40000f25270 */
[----:B------:R-:W-:Y:S02]  /*1560*/  SHF.R.U32.HI R9, RZ, R9, R6 ;  /* 0x00000009ff097219 */ /* 0x000fe40000011606 */
[----:B------:R-:W-:-:S02]  /*1570*/  PLOP3.LUT P0, PT, P0, P1, PT, 0xf8, 0x8f ;  /* 0x00000000008f781c */ /* 0x000fc40000703f70 */
[----:B------:R-:W-:Y:S02]  /*1580*/  SHF.R.U32.HI R7, RZ, 0x1, R9 ;  /* 0x00000001ff077819 */ /* 0x000fe40000011609 */
[----:B------:R-:W-:-:S04]  /*1590*/  SEL R0, RZ, 0x1, !P0 ;  /* 0x00000001ff007807 */ /* 0x000fc80004000000 */
[----:B------:R-:W-:-:S04]  /*15a0*/  LOP3.LUT R0, R0, 0x1, R7, 0xf8, !PT ;  /* 0x0000000100007812 */ /* 0x000fc800078ef807 */
[----:B------:R-:W-:-:S05]  /*15b0*/  LOP3.LUT R0, R0, R9, RZ, 0xc0, !PT ;  /* 0x0000000900007212 */ /* 0x000fca00078ec0ff */
[----:B------:R-:W-:-:S05]  /*15c0*/  IMAD.IADD R0, R7, 0x1, R0 ;  /* 0x0000000107007824 */ /* 0x000fca00078e0200 */
[----:B------:R-:W-:Y:S01]  /*15d0*/  LOP3.LUT R3, R0, R3, RZ, 0xfc, !PT ;  /* 0x0000000300037212 */ /* 0x000fe200078efcff */
[----:B------:R-:W-:Y:S06]  /*15e0*/  BRA `(.L_x_16) ;  /* 0x0000000000347947 */ /* 0x000fec0003800000 */
.L_x_15:
[----:B------:R-:W-:-:S04]  /*15f0*/  LOP3.LUT R3, R3, 0x80000000, RZ, 0xc0, !PT ;  /* 0x8000000003037812 */ /* 0x000fc800078ec0ff */
[----:B------:R-:W-:Y:S01]  /*1600*/  LOP3.LUT R3, R3, 0x7f800000, RZ, 0xfc, !PT ;  /* 0x7f80000003037812 */ /* 0x000fe200078efcff */
[----:B------:R-:W-:Y:S06]  /*1610*/  BRA `(.L_x_16) ;  /* 0x0000000000287947 */ /* 0x000fec0003800000 */
.L_x_14:
[----:B------:R-:W-:Y:S01]  /*1620*/  IMAD R3, R6, 0x800000, R3 ;  /* 0x0080000006037824 */ /* 0x000fe200078e0203 */
[----:B------:R-:W-:Y:S06]  /*1630*/  BRA `(.L_x_16) ;  /* 0x0000000000207947 */ /* 0x000fec0003800000 */
.L_x_13:
[----:B------:R-:W-:-:S04]  /*1640*/  LOP3.LUT R3, R6, 0x80000000, R3, 0x48, !PT ;  /* 0x8000000006037812 */ /* 0x000fc800078e4803 */
[----:B------:R-:W-:Y:S01]  /*1650*/  LOP3.LUT R3, R3, 0x7f800000, RZ, 0xfc, !PT ;  /* 0x7f80000003037812 */ /* 0x000fe200078efcff */
[----:B------:R-:W-:Y:S06]  /*1660*/  BRA `(.L_x_16) ;  /* 0x0000000000147947 */ /* 0x000fec0003800000 */
.L_x_12:
[----:B------:R-:W-:Y:S01]  /*1670*/  LOP3.LUT R3, R6, 0x80000000, R3, 0x48, !PT ;  /* 0x8000000006037812 */ /* 0x000fe200078e4803 */
[----:B------:R-:W-:Y:S06]  /*1680*/  BRA `(.L_x_16) ;  /* 0x00000000000c7947 */ /* 0x000fec0003800000 */
.L_x_11:
[----:B------:R-:W0:Y:S01]  /*1690*/  MUFU.RSQ R3, -QNAN ;  /* 0xffc0000000037908 */ /* 0x000e220000001400 */
[----:B------:R-:W-:Y:S05]  /*16a0*/  BRA `(.L_x_16) ;  /* 0x0000000000047947 */ /* 0x000fea0003800000 */
.L_x_10:
[----:B------:R-:W-:-:S07]  /*16b0*/  FADD.FTZ R3, R0, 2000 ;  /* 0x44fa000000037421 */ /* 0x000fce0000010000 */
.L_x_16:
[----:B0-----:R-:W-:Y:S02]  /*16c0*/  IMAD.MOV.U32 R0, RZ, RZ, R3 ;  /* 0x000000ffff007224 */ /* 0x001fe400078e0003 */
[----:B------:R-:W-:-:S04]  /*16d0*/  IMAD.MOV.U32 R3, RZ, RZ, 0x0 ;  /* 0x00000000ff037424 */ /* 0x000fc800078e00ff */
[----:B------:R-:W-:Y:S05]  /*16e0*/  RET.REL.NODEC R2 `(_Z15uniform_randomsjP17curandStateXORWOWPf) ;  /* 0xffffffe802447950 */ /* 0x000fea0003c3ffff */
.L_x_17:
        /* <DEDUP_REMOVED lines=9> */
.L_x_18:


//--------------------- .nv.global.init           --------------------------
	.section	.nv.global.init,"aw",@progbits
	.align	4
.nv.global.init:
	.type		mrg32k3aM1SubSeq,@object
	.size		mrg32k3aM1SubSeq,(mrg32k3aM2SubSeq - mrg32k3aM1SubSeq)
mrg32k3aM1SubSeq:
        /*0000*/ 	.byte	0x0b, 0xcc, 0xee, 0x04, 0x73, 0x29, 0x8b, 0x6f, 0xf6, 0x53, 0x03, 0xf6, 0x23, 0xf6, 0xea, 0xda
        /* <DEDUP_REMOVED lines=125> */
	.type		mrg32k3aM2SubSeq,@object
	.size		mrg32k3aM2SubSeq,(mrg32k3aM1 - mrg32k3aM2SubSeq)
mrg32k3aM2SubSeq:
        /* <DEDUP_REMOVED lines=126> */
	.type		mrg32k3aM1,@object
	.size		mrg32k3aM1,(mrg32k3aM1Seq - mrg32k3aM1)
mrg32k3aM1:
        /* <DEDUP_REMOVED lines=144> */
	.type		mrg32k3aM1Seq,@object
	.size		mrg32k3aM1Seq,(mrg32k3aM2 - mrg32k3aM1Seq)
mrg32k3aM1Seq:
        /* <DEDUP_REMOVED lines=144> */
	.type		mrg32k3aM2,@object
	.size		mrg32k3aM2,(mrg32k3aM2Seq - mrg32k3aM2)
mrg32k3aM2:
        /* <DEDUP_REMOVED lines=144> */
	.type		mrg32k3aM2Seq,@object
	.size		mrg32k3aM2Seq,(precalc_xorwow_matrix - mrg32k3aM2Seq)
mrg32k3aM2Seq:
        /* <DEDUP_REMOVED lines=144> */
	.type		precalc_xorwow_matrix,@object
	.size		precalc_xorwow_matrix,(precalc_xorwow_offset_matrix - precalc_xorwow_matrix)
precalc_xorwow_matrix:
        /* <DEDUP_REMOVED lines=6400> */
	.type		precalc_xorwow_offset_matrix,@object
	.size		precalc_xorwow_offset_matrix,(.L_1 - precalc_xorwow_offset_matrix)
precalc_xorwow_offset_matrix:
        /* <DEDUP_REMOVED lines=6400> */
.L_1:


//--------------------- .nv.shared.reserved.0     --------------------------
	.section	.nv.shared.reserved.0,"aw",@nobits
	.weak		__nv_reservedSMEM_offset_0_alias
	.size		__nv_reservedSMEM_offset_0_alias, 0, 64
	.other		__nv_reservedSMEM_offset_0_alias,@"STO_CUDA_RESERVED_SHARED STV_DEFAULT"
__nv_reservedSMEM_offset_0_alias:
	.zero		0
	.zero		64


//--------------------- .nv.constant0._Z27uniform_random_distributionPfS_S_S_S_ --------------------------
	.section	.nv.constant0._Z27uniform_random_distributionPfS_S_S_S_,"a",@progbits
	.sectionflags	@""
	.align	4
.nv.constant0._Z27uniform_random_distributionPfS_S_S_S_:
	.zero		936


//--------------------- .nv.constant0._Z15uniform_randomsjP17curandStateXORWOWPf --------------------------
	.section	.nv.constant0._Z15uniform_randomsjP17curandStateXORWOWPf,"a",@progbits
	.sectionflags	@""
	.align	4
.nv.constant0._Z15uniform_randomsjP17curandStateXORWOWPf:
	.zero		920


//--------------------- SYMBOLS --------------------------

	.type		.nv.reservedSmem.offset0,@object
	.size		.nv.reservedSmem.offset0,0x4
